	.target	sm_90a

	.elftype	@"ET_EXEC"


//--------------------- .note.nv.tkinfo           --------------------------
	.section	.note.nv.tkinfo,"",@"SHT_NOTE"
	.sectionflags	@"SHF_NOTE_NV_TKINFO"
	.tkinfo
        /*0018*/ 	.word	0x00000002
        /*0030*/ 	.string	""
        /*0030*/ 	.string	"ptxas"
        /*0030*/ 	.string	"Cuda compilation tools, release 13.0, V13.0.88"
        /*0030*/ 	.string	"Build cuda_13.0.r13.0/compiler.36424714_0"
        /*0030*/ 	.string	"-v  -suppress-debug-info  -lineinfo  -arch sm_90a "



//--------------------- .note.nv.cuinfo           --------------------------
	.section	.note.nv.cuinfo,"",@"SHT_NOTE"
	.sectionflags	@"SHF_NOTE_NV_CUINFO"
        /*0018*/ 	.short	0x0002
        /*001a*/ 	.short	0x005a
        /*001c*/ 	.short	0x0082
	.zero		2


//--------------------- .nv.info                  --------------------------
	.section	.nv.info,"",@"SHT_CUDA_INFO"
	.align	4


	//----- nvinfo : EIATTR_REGCOUNT
	.align		4
        /*0000*/ 	.byte	0x04, 0x2f
        /*0002*/ 	.short	(.L_1 - .L_0)
	.align		4
.L_0:
        /*0004*/ 	.word	index@(matmul_kernel)
        /*0008*/ 	.word	0x000000f4


	//----- nvinfo : EIATTR_FRAME_SIZE
	.align		4
.L_1:
        /*000c*/ 	.byte	0x04, 0x11
        /*000e*/ 	.short	(.L_3 - .L_2)
	.align		4
.L_2:
        /*0010*/ 	.word	index@(matmul_kernel)
        /*0014*/ 	.word	0x00000000


	//----- nvinfo : EIATTR_MIN_STACK_SIZE
	.align		4
.L_3:
        /*0018*/ 	.byte	0x04, 0x12
        /*001a*/ 	.short	(.L_5 - .L_4)
	.align		4
.L_4:
        /*001c*/ 	.word	index@(matmul_kernel)
        /*0020*/ 	.word	0x00000000
.L_5:


//--------------------- .nv.compat                --------------------------
	.section	.nv.compat,"",@"SHT_CUDA_COMPAT_INFO"
	.align	4
        /*0000*/ 	.byte	0x02, 0x09, 0x01, 0x00, 0x02, 0x02, 0x04, 0x00, 0x02, 0x05, 0x05, 0x00, 0x03, 0x07, 0x01, 0x01
        /*0010*/ 	.byte	0x02, 0x03, 0x00, 0x00, 0x02, 0x06, 0x01, 0x00, 0x04, 0x0b, 0x08, 0x00, 0x00, 0x00, 0x00, 0x00
        /*0020*/ 	.byte	0x00, 0x00, 0x00, 0x00


//--------------------- .nv.info.matmul_kernel    --------------------------
	.section	.nv.info.matmul_kernel,"",@"SHT_CUDA_INFO"
	.sectionflags	@""
	.align	4


	//----- nvinfo : EIATTR_CUDA_API_VERSION
	.align		4
        /*0000*/ 	.byte	0x04, 0x37
        /*0002*/ 	.short	(.L_7 - .L_6)
.L_6:
        /*0004*/ 	.word	0x00000082


	//----- nvinfo : EIATTR_KPARAM_INFO
	.align		4
.L_7:
        /*0008*/ 	.byte	0x04, 0x17
        /*000a*/ 	.short	(.L_9 - .L_8)
.L_8:
        /*000c*/ 	.word	0x00000000
        /*0010*/ 	.short	0x000d
        /*0012*/ 	.short	0x0048
        /*0014*/ 	.byte	0x00, 0xf4, 0x21, 0x00


	//----- nvinfo : EIATTR_KPARAM_INFO
	.align		4
.L_9:
        /*0018*/ 	.byte	0x04, 0x17
        /*001a*/ 	.short	(.L_11 - .L_10)
.L_10:
        /*001c*/ 	.word	0x00000000
        /*0020*/ 	.short	0x000c
        /*0022*/ 	.short	0x0040
        /*0024*/ 	.byte	0x00, 0xf4, 0x21, 0x00


	//----- nvinfo : EIATTR_KPARAM_INFO
	.align		4
.L_11:
        /*0028*/ 	.byte	0x04, 0x17
        /*002a*/ 	.short	(.L_13 - .L_12)
.L_12:
        /*002c*/ 	.word	0x00000000
        /*0030*/ 	.short	0x000b
        /*0032*/ 	.short	0x0038
        /*0034*/ 	.byte	0x00, 0xf0, 0x11, 0x00


	//----- nvinfo : EIATTR_KPARAM_INFO
	.align		4
.L_13:
        /*0038*/ 	.byte	0x04, 0x17
        /*003a*/ 	.short	(.L_15 - .L_14)
.L_14:
        /*003c*/ 	.word	0x00000000
        /*0040*/ 	.short	0x000a
        /*0042*/ 	.short	0x0034
        /*0044*/ 	.byte	0x00, 0xf0, 0x11, 0x00


	//----- nvinfo : EIATTR_KPARAM_INFO
	.align		4
.L_15:
        /*0048*/ 	.byte	0x04, 0x17
        /*004a*/ 	.short	(.L_17 - .L_16)
.L_16:
        /*004c*/ 	.word	0x00000000
        /*0050*/ 	.short	0x0009
        /*0052*/ 	.short	0x0030
        /*0054*/ 	.byte	0x00, 0xf0, 0x11, 0x00


	//----- nvinfo : EIATTR_KPARAM_INFO
	.align		4
.L_17:
        /*0058*/ 	.byte	0x04, 0x17
        /*005a*/ 	.short	(.L_19 - .L_18)
.L_18:
        /*005c*/ 	.word	0x00000000
        /*0060*/ 	.short	0x0008
        /*0062*/ 	.short	0x002c
        /*0064*/ 	.byte	0x00, 0xf0, 0x11, 0x00


	//----- nvinfo : EIATTR_KPARAM_INFO
	.align		4
.L_19:
        /*0068*/ 	.byte	0x04, 0x17
        /*006a*/ 	.short	(.L_21 - .L_20)
.L_20:
        /*006c*/ 	.word	0x00000000
        /*0070*/ 	.short	0x0007
        /*0072*/ 	.short	0x0028
        /*0074*/ 	.byte	0x00, 0xf0, 0x11, 0x00


	//----- nvinfo : EIATTR_KPARAM_INFO
	.align		4
.L_21:
        /*0078*/ 	.byte	0x04, 0x17
        /*007a*/ 	.short	(.L_23 - .L_22)
.L_22:
        /*007c*/ 	.word	0x00000000
        /*0080*/ 	.short	0x0006
        /*0082*/ 	.short	0x0024
        /*0084*/ 	.byte	0x00, 0xf0, 0x11, 0x00


	//----- nvinfo : EIATTR_KPARAM_INFO
	.align		4
.L_23:
        /*0088*/ 	.byte	0x04, 0x17
        /*008a*/ 	.short	(.L_25 - .L_24)
.L_24:
        /*008c*/ 	.word	0x00000000
        /*0090*/ 	.short	0x0005
        /*0092*/ 	.short	0x0020
        /*0094*/ 	.byte	0x00, 0xf0, 0x11, 0x00


	//----- nvinfo : EIATTR_KPARAM_INFO
	.align		4
.L_25:
        /*0098*/ 	.byte	0x04, 0x17
        /*009a*/ 	.short	(.L_27 - .L_26)
.L_26:
        /*009c*/ 	.word	0x00000000
        /*00a0*/ 	.short	0x0004
        /*00a2*/ 	.short	0x001c
        /*00a4*/ 	.byte	0x00, 0xf0, 0x11, 0x00


	//----- nvinfo : EIATTR_KPARAM_INFO
	.align		4
.L_27:
        /*00a8*/ 	.byte	0x04, 0x17
        /*00aa*/ 	.short	(.L_29 - .L_28)
.L_28:
        /*00ac*/ 	.word	0x00000000
        /*00b0*/ 	.short	0x0003
        /*00b2*/ 	.short	0x0018
        /*00b4*/ 	.byte	0x00, 0xf0, 0x11, 0x00


	//----- nvinfo : EIATTR_KPARAM_INFO
	.align		4
.L_29:
        /*00b8*/ 	.byte	0x04, 0x17
        /*00ba*/ 	.short	(.L_31 - .L_30)
.L_30:
        /*00bc*/ 	.word	0x00000000
        /*00c0*/ 	.short	0x0002
        /*00c2*/ 	.short	0x0010
        /*00c4*/ 	.byte	0x00, 0xf4, 0x21, 0x00


	//----- nvinfo : EIATTR_KPARAM_INFO
	.align		4
.L_31:
        /*00c8*/ 	.byte	0x04, 0x17
        /*00ca*/ 	.short	(.L_33 - .L_32)
.L_32:
        /*00cc*/ 	.word	0x00000000
        /*00d0*/ 	.short	0x0001
        /*00d2*/ 	.short	0x0008
        /*00d4*/ 	.byte	0x00, 0xf4, 0x21, 0x00


	//----- nvinfo : EIATTR_KPARAM_INFO
	.align		4
.L_33:
        /*00d8*/ 	.byte	0x04, 0x17
        /*00da*/ 	.short	(.L_35 - .L_34)
.L_34:
        /*00dc*/ 	.word	0x00000000
        /*00e0*/ 	.short	0x0000
        /*00e2*/ 	.short	0x0000
        /*00e4*/ 	.byte	0x00, 0xf4, 0x21, 0x00


	//----- nvinfo : EIATTR_SPARSE_MMA_MASK
	.align		4
.L_35:
        /*00e8*/ 	.byte	0x03, 0x50
        /*00ea*/ 	.short	0x0000


	//----- nvinfo : EIATTR_MAXREG_COUNT
	.align		4
        /*00ec*/ 	.byte	0x03, 0x1b
        /*00ee*/ 	.short	0x00ff


	//----- nvinfo : EIATTR_NUM_BARRIERS
	.align		4
        /*00f0*/ 	.byte	0x02, 0x4c
        /*00f2*/ 	.byte	0x01
	.zero		1


	//----- nvinfo : EIATTR_MERCURY_ISA_VERSION
	.align		4
        /*00f4*/ 	.byte	0x03, 0x5f
        /*00f6*/ 	.short	0x0101


	//----- nvinfo : EIATTR_EXIT_INSTR_OFFSETS
	.align		4
        /*00f8*/ 	.byte	0x04, 0x1c
        /*00fa*/ 	.short	(.L_37 - .L_36)


	//   ....[0]....
.L_36:
        /*00fc*/ 	.word	0x00004c70


	//   ....[1]....
        /*0100*/ 	.word	0x00004ca0


	//----- nvinfo : EIATTR_REQNTID
	.align		4
.L_37:
        /*0104*/ 	.byte	0x04, 0x10
        /*0106*/ 	.short	(.L_39 - .L_38)
.L_38:
        /*0108*/ 	.word	0x00000080
        /*010c*/ 	.word	0x00000001
        /*0110*/ 	.word	0x00000001


	//----- nvinfo : EIATTR_CBANK_PARAM_SIZE
	.align		4
.L_39:
        /*0114*/ 	.byte	0x03, 0x19
        /*0116*/ 	.short	0x0050


	//----- nvinfo : EIATTR_PARAM_CBANK
	.align		4
        /*0118*/ 	.byte	0x04, 0x0a
        /*011a*/ 	.short	(.L_41 - .L_40)
	.align		4
.L_40:
        /*011c*/ 	.word	index@(.nv.constant0.matmul_kernel)
        /*0120*/ 	.short	0x0210
        /*0122*/ 	.short	0x0050


	//----- nvinfo : EIATTR_SW_WAR
	.align		4
.L_41:
        /*0124*/ 	.byte	0x04, 0x36
        /*0126*/ 	.short	(.L_43 - .L_42)
.L_42:
        /*0128*/ 	.word	0x00000008
.L_43:


//--------------------- .nv.callgraph             --------------------------
	.section	.nv.callgraph,"",@"SHT_CUDA_CALLGRAPH"
	.align	4
	.sectionentsize	8
	.align		4
        /*0000*/ 	.word	0x00000000
	.align		4
        /*0004*/ 	.word	0xffffffff
	.align		4
        /*0008*/ 	.word	0x00000000
	.align		4
        /*000c*/ 	.word	0xfffffffe
	.align		4
        /*0010*/ 	.word	0x00000000
	.align		4
        /*0014*/ 	.word	0xfffffffd
	.align		4
        /*0018*/ 	.word	0x00000000
	.align		4
        /*001c*/ 	.word	0xfffffffc


//--------------------- .text.matmul_kernel       --------------------------
	.section	.text.matmul_kernel,"ax",@progbits
	.align	128
        .global         matmul_kernel
        .type           matmul_kernel,@function
        .size           matmul_kernel,(.L_x_3 - matmul_kernel)
        .other          matmul_kernel,@"STO_CUDA_ENTRY STV_DEFAULT"
matmul_kernel:
.text.matmul_kernel:
[----:B------:R-:W-:Y:S08]  /*0000*/  LDC R1, c[0x0][0x28] ;  /* 0x00000a00ff017b82 */ /* 0x000ff00000000800 */
[----:B------:R-:W0:Y:S01]  /*0010*/  LDC.64 R42, c[0x0][0x228] ;  /* 0x00008a00ff2a7b82 */ /* 0x000e220000000a00 */
[----:B------:R-:W1:Y:S01]  /*0020*/  S2R R5, SR_CTAID.X ;  /* 0x0000000000057919 */ /* 0x000e620000002500 */
[----:B------:R-:W-:Y:S01]  /*0030*/  UMOV UR4, 0x400 ;  /* 0x0000040000047882 */ /* 0x000fe20000000000 */
[----:B------:R-:W-:Y:S01]  /*0040*/  ULDC.64 UR14, c[0x0][0x208] ;  /* 0x00008200000e7ab9 */ /* 0x000fe20000000a00 */
[----:B------:R-:W-:Y:S01]  /*0050*/  CS2R R24, SRZ ;  /* 0x0000000000187805 */ /* 0x000fe2000001ff00 */
[----:B------:R-:W2:Y:S01]  /*0060*/  S2R R40, SR_TID.X ;  /* 0x0000000000287919 */ /* 0x000ea20000002100 */
[----:B------:R-:W-:-:S02]  /*0070*/  CS2R R26, SRZ ;  /* 0x00000000001a7805 */ /* 0x000fc4000001ff00 */
[----:B------:R-:W-:Y:S01]  /*0080*/  CS2R R28, SRZ ;  /* 0x00000000001c7805 */ /* 0x000fe2000001ff00 */
[----:B------:R-:W3:Y:S01]  /*0090*/  LDC R56, c[0x0][0x230] ;  /* 0x00008c00ff387b82 */ /* 0x000ee20000000800 */
[----:B------:R-:W-:Y:S02]  /*00a0*/  CS2R R30, SRZ ;  /* 0x00000000001e7805 */ /* 0x000fe4000001ff00 */
[----:B------:R-:W-:Y:S02]  /*00b0*/  CS2R R32, SRZ ;  /* 0x0000000000207805 */ /* 0x000fe4000001ff00 */
[----:B------:R-:W-:Y:S02]  /*00c0*/  CS2R R34, SRZ ;  /* 0x0000000000227805 */ /* 0x000fe4000001ff00 */
[----:B------:R-:W-:Y:S02]  /*00d0*/  CS2R R36, SRZ ;  /* 0x0000000000247805 */ /* 0x000fe4000001ff00 */
[----:B------:R-:W-:Y:S01]  /*00e0*/  CS2R R38, SRZ ;  /* 0x0000000000267805 */ /* 0x000fe2000001ff00 */
[----:B------:R-:W4:Y:S01]  /*00f0*/  S2UR UR12, SR_CgaCtaId ;  /* 0x00000000000c79c3 */ /* 0x000f220000008800 */
[----:B0-----:R-:W-:-:S05]  /*0100*/  VIADD R0, R43, 0x1f ;  /* 0x0000001f2b007836 */ /* 0x001fca0000000000 */
[----:B------:R-:W-:Y:S01]  /*0110*/  SHF.R.S32.HI R3, RZ, 0x1f, R0 ;  /* 0x0000001fff037819 */ /* 0x000fe20000011400 */
[----:B---3--:R-:W-:-:S03]  /*0120*/  VIADD R56, R56, 0x3f ;  /* 0x0000003f38387836 */ /* 0x008fc60000000000 */
[----:B------:R-:W-:Y:S02]  /*0130*/  LEA.HI R3, R3, R0, RZ, 0x5 ;  /* 0x0000000003037211 */ /* 0x000fe400078f28ff */
[----:B-1----:R-:W-:Y:S02]  /*0140*/  IABS R8, R5 ;  /* 0x0000000500087213 */ /* 0x002fe40000000000 */
[----:B------:R-:W-:Y:S01]  /*0150*/  SHF.R.S32.HI R3, RZ, 0x5, R3 ;  /* 0x00000005ff037819 */ /* 0x000fe20000011403 */
[----:B----4-:R-:W-:-:S04]  /*0160*/  ULEA UR12, UR12, UR4, 0x18 ;  /* 0x000000040c0c7291 */ /* 0x010fc8000f8ec03f */
[----:B------:R-:W-:-:S05]  /*0170*/  IMAD.SHL.U32 R4, R3, 0x8, RZ ;  /* 0x0000000803047824 */ /* 0x000fca00078e00ff */
[-C--:B------:R-:W-:Y:S02]  /*0180*/  IABS R7, R4.reuse ;  /* 0x0000000400077213 */ /* 0x080fe40000000000 */
[----:B------:R-:W-:Y:S02]  /*0190*/  IABS R10, R4 ;  /* 0x00000004000a7213 */ /* 0x000fe40000000000 */
[----:B------:R-:W0:Y:S08]  /*01a0*/  I2F.RP R0, R7 ;  /* 0x0000000700007306 */ /* 0x000e300000209400 */
[----:B0-----:R-:W0:Y:S02]  /*01b0*/  MUFU.RCP R0, R0 ;  /* 0x0000000000007308 */ /* 0x001e240000001000 */
[----:B0-----:R-:W-:-:S02]  /*01c0*/  VIADD R2, R0, 0xffffffe ;  /* 0x0ffffffe00027836 */ /* 0x001fc40000000000 */
[----:B------:R-:W-:-:S04]  /*01d0*/  IMAD.MOV R0, RZ, RZ, -R10 ;  /* 0x000000ffff007224 */ /* 0x000fc800078e0a0a */
[----:B------:R0:W1:Y:S02]  /*01e0*/  F2I.FTZ.U32.TRUNC.NTZ R3, R2 ;  /* 0x0000000200037305 */ /* 0x000064000021f000 */
[----:B0-----:R-:W-:Y:S02]  /*01f0*/  IMAD.MOV.U32 R2, RZ, RZ, RZ ;  /* 0x000000ffff027224 */ /* 0x001fe400078e00ff */
[----:B-1----:R-:W-:-:S04]  /*0200*/  IMAD.MOV R6, RZ, RZ, -R3 ;  /* 0x000000ffff067224 */ /* 0x002fc800078e0a03 */
[----:B------:R-:W-:Y:S02]  /*0210*/  IMAD R9, R6, R7, RZ ;  /* 0x0000000706097224 */ /* 0x000fe400078e02ff */
[----:B------:R-:W-:Y:S02]  /*0220*/  IMAD.MOV.U32 R6, RZ, RZ, R8 ;  /* 0x000000ffff067224 */ /* 0x000fe400078e0008 */
[----:B------:R-:W-:-:S06]  /*0230*/  IMAD.HI.U32 R3, R3, R9, R2 ;  /* 0x0000000903037227 */ /* 0x000fcc00078e0002 */
[----:B------:R-:W-:-:S04]  /*0240*/  IMAD.HI.U32 R3, R3, R6, RZ ;  /* 0x0000000603037227 */ /* 0x000fc800078e00ff */
[----:B------:R-:W-:-:S05]  /*0250*/  IMAD R0, R3, R0, R6 ;  /* 0x0000000003007224 */ /* 0x000fca00078e0206 */
[----:B------:R-:W-:-:S13]  /*0260*/  ISETP.GT.U32.AND P1, PT, R7, R0, PT ;  /* 0x000000000700720c */ /* 0x000fda0003f24070 */
[----:B------:R-:W-:Y:S02]  /*0270*/  @!P1 IMAD.IADD R0, R0, 0x1, -R7 ;  /* 0x0000000100009824 */ /* 0x000fe400078e0a07 */
[----:B------:R-:W-:Y:S01]  /*0280*/  @!P1 VIADD R3, R3, 0x1 ;  /* 0x0000000103039836 */ /* 0x000fe20000000000 */
[----:B------:R-:W-:Y:S02]  /*0290*/  ISETP.NE.AND P1, PT, R4, RZ, PT ;  /* 0x000000ff0400720c */ /* 0x000fe40003f25270 */
[----:B------:R-:W-:Y:S02]  /*02a0*/  ISETP.GE.U32.AND P0, PT, R0, R7, PT ;  /* 0x000000070000720c */ /* 0x000fe40003f06070 */
[----:B------:R-:W-:-:S04]  /*02b0*/  LOP3.LUT R0, R5, R4, RZ, 0x3c, !PT ;  /* 0x0000000405007212 */ /* 0x000fc800078e3cff */
[----:B------:R-:W-:Y:S01]  /*02c0*/  ISETP.GE.AND P2, PT, R0, RZ, PT ;  /* 0x000000ff0000720c */ /* 0x000fe20003f46270 */
[----:B------:R-:W-:-:S06]  /*02d0*/  VIADD R0, R42, 0x7f ;  /* 0x0000007f2a007836 */ /* 0x000fcc0000000000 */
[----:B------:R-:W-:-:S04]  /*02e0*/  @P0 VIADD R3, R3, 0x1 ;  /* 0x0000000103030836 */ /* 0x000fc80000000000 */
[----:B------:R-:W-:Y:S01]  /*02f0*/  IMAD.MOV.U32 R2, RZ, RZ, R3 ;  /* 0x000000ffff027224 */ /* 0x000fe200078e0003 */
[----:B------:R-:W-:-:S03]  /*0300*/  SHF.R.S32.HI R3, RZ, 0x1f, R0 ;  /* 0x0000001fff037819 */ /* 0x000fc60000011400 */
[----:B------:R-:W-:Y:S01]  /*0310*/  @!P2 IMAD.MOV R2, RZ, RZ, -R2 ;  /* 0x000000ffff02a224 */ /* 0x000fe200078e0a02 */
[----:B------:R-:W-:Y:S02]  /*0320*/  @!P1 LOP3.LUT R2, RZ, R4, RZ, 0x33, !PT ;  /* 0x00000004ff029212 */ /* 0x000fe400078e33ff */
[----:B------:R-:W-:-:S03]  /*0330*/  LEA.HI R3, R3, R0, RZ, 0x7 ;  /* 0x0000000003037211 */ /* 0x000fc600078f38ff */
[----:B------:R-:W-:Y:S02]  /*0340*/  IMAD.SHL.U32 R6, R2, 0x8, RZ ;  /* 0x0000000802067824 */ /* 0x000fe400078e00ff */
[----:B------:R-:W-:-:S03]  /*0350*/  IMAD.MOV R2, RZ, RZ, -R2 ;  /* 0x000000ffff027224 */ /* 0x000fc600078e0a02 */
[----:B------:R-:W-:Y:S01]  /*0360*/  LEA.HI.SX32 R3, R3, -R6, 0x19 ;  /* 0x8000000603037211 */ /* 0x000fe200078fcaff */
[----:B------:R-:W-:-:S03]  /*0370*/  IMAD R4, R4, R2, R5 ;  /* 0x0000000204047224 */ /* 0x000fc600078e0205 */
[----:B------:R-:W-:Y:S02]  /*0380*/  VIMNMX R11, R3, 0x8, PT ;  /* 0x00000008030b7848 */ /* 0x000fe40003fe0100 */
[----:B------:R-:W-:Y:S02]  /*0390*/  IABS R9, R4 ;  /* 0x0000000400097213 */ /* 0x000fe40000000000 */
[----:B------:R-:W-:-:S04]  /*03a0*/  IABS R7, R11 ;  /* 0x0000000b00077213 */ /* 0x000fc80000000000 */
[----:B------:R-:W0:Y:S08]  /*03b0*/  I2F.RP R0, R7 ;  /* 0x0000000700007306 */ /* 0x000e300000209400 */
[----:B0-----:R-:W0:Y:S02]  /*03c0*/  MUFU.RCP R0, R0 ;  /* 0x0000000000007308 */ /* 0x001e240000001000 */
[----:B0-----:R-:W-:-:S06]  /*03d0*/  VIADD R3, R0, 0xffffffe ;  /* 0x0ffffffe00037836 */ /* 0x001fcc0000000000 */
[----:B------:R-:W0:Y:S02]  /*03e0*/  F2I.FTZ.U32.TRUNC.NTZ R3, R3 ;  /* 0x0000000300037305 */ /* 0x000e24000021f000 */
[----:B0-----:R-:W-:-:S04]  /*03f0*/  IMAD.MOV R8, RZ, RZ, -R3 ;  /* 0x000000ffff087224 */ /* 0x001fc800078e0a03 */
[----:B------:R-:W-:Y:S01]  /*0400*/  IMAD.MOV.U32 R2, RZ, RZ, R8 ;  /* 0x000000ffff027224 */ /* 0x000fe200078e0008 */
[----:B------:R-:W-:-:S03]  /*0410*/  IABS R8, R11 ;  /* 0x0000000b00087213 */ /* 0x000fc60000000000 */
[----:B------:R-:W-:Y:S02]  /*0420*/  IMAD R5, R2, R7, RZ ;  /* 0x0000000702057224 */ /* 0x000fe400078e02ff */
[----:B------:R-:W-:Y:S02]  /*0430*/  IMAD.MOV.U32 R2, RZ, RZ, RZ ;  /* 0x000000ffff027224 */ /* 0x000fe400078e00ff */
[----:B------:R-:W-:Y:S02]  /*0440*/  IMAD.MOV R0, RZ, RZ, -R8 ;  /* 0x000000ffff007224 */ /* 0x000fe400078e0a08 */
[----:B------:R-:W-:Y:S01]  /*0450*/  IMAD.HI.U32 R2, R3, R5, R2 ;  /* 0x0000000503027227 */ /* 0x000fe200078e0002 */
[----:B--2---:R-:W-:-:S05]  /*0460*/  LOP3.LUT R3, R40, 0x7f, RZ, 0xc0, !PT ;  /* 0x0000007f28037812 */ /* 0x004fca00078ec0ff */
        /* <DEDUP_REMOVED lines=8> */
[----:B------:R-:W-:-:S07]  /*04f0*/  ISETP.GE.AND P2, PT, R0, RZ, PT ;  /* 0x000000ff0000720c */ /* 0x000fce0003f46270 */
[----:B------:R-:W-:Y:S01]  /*0500*/  @P0 VIADD R2, R2, 0x1 ;  /* 0x0000000102020836 */ /* 0x000fe20000000000 */
[----:B------:R-:W-:-:S05]  /*0510*/  ISETP.GE.AND P0, PT, R56, 0x40, PT ;  /* 0x000000403800780c */ /* 0x000fca0003f06270 */
[----:B------:R-:W-:Y:S01]  /*0520*/  @!P2 IMAD.MOV R2, RZ, RZ, -R2 ;  /* 0x000000ffff02a224 */ /* 0x000fe200078e0a02 */
[----:B------:R-:W-:-:S05]  /*0530*/  @!P1 LOP3.LUT R2, RZ, R11, RZ, 0x33, !PT ;  /* 0x0000000bff029212 */ /* 0x000fca00078e33ff */
[----:B------:R-:W-:Y:S02]  /*0540*/  IMAD.MOV R0, RZ, RZ, -R2 ;  /* 0x000000ffff007224 */ /* 0x000fe400078e0a02 */
[----:B------:R-:W-:Y:S02]  /*0550*/  IMAD.SHL.U32 R2, R2, 0x20, RZ ;  /* 0x0000002002027824 */ /* 0x000fe400078e00ff */
[----:B------:R-:W-:-:S04]  /*0560*/  IMAD R0, R11, R0, R4 ;  /* 0x000000000b007224 */ /* 0x000fc800078e0204 */
[----:B------:R-:W-:-:S04]  /*0570*/  IMAD.IADD R0, R6, 0x1, R0 ;  /* 0x0000000106007824 */ /* 0x000fc800078e0200 */
[----:B------:R-:W-:Y:S01]  /*0580*/  IMAD R0, R0, 0x80, R3 ;  /* 0x0000008000007824 */ /* 0x000fe200078e0203 */
[----:B------:R-:W-:Y:S06]  /*0590*/  @!P0 BRA `(.L_x_0) ;  /* 0x0000003400f48947 */ /* 0x000fec0003800000 */
[----:B------:R-:W-:Y:S01]  /*05a0*/  IABS R8, R42 ;  /* 0x0000002a00087213 */ /* 0x000fe20000000000 */
[----:B------:R-:W-:Y:S01]  /*05b0*/  IMAD.MOV.U32 R4, RZ, RZ, RZ ;  /* 0x000000ffff047224 */ /* 0x000fe200078e00ff */
[----:B------:R-:W-:Y:S01]  /*05c0*/  IABS R24, R43 ;  /* 0x0000002b00187213 */ /* 0x000fe20000000000 */
[----:B------:R-:W-:Y:S01]  /*05d0*/  ULDC UR4, c[0x0][0x234] ;  /* 0x00008d0000047ab9 */ /* 0x000fe20000000800 */
[----:B------:R-:W0:Y:S01]  /*05e0*/  I2F.RP R3, R8 ;  /* 0x0000000800037306 */ /* 0x000e220000209400 */
[----:B------:R-:W-:Y:S01]  /*05f0*/  ISETP.GE.AND P6, PT, R0, RZ, PT ;  /* 0x000000ff0000720c */ /* 0x000fe20003fc6270 */
[----:B------:R-:W-:Y:S01]  /*0600*/  ULDC.64 UR6, c[0x0][0x210] ;  /* 0x0000840000067ab9 */ /* 0x000fe20000000a00 */
[----:B------:R-:W-:Y:S01]  /*0610*/  ISETP.NE.AND P4, PT, R42, RZ, PT ;  /* 0x000000ff2a00720c */ /* 0x000fe20003f85270 */
[----:B------:R-:W1:Y:S01]  /*0620*/  LDC R92, c[0x0][0x23c] ;  /* 0x00008f00ff5c7b82 */ /* 0x000e620000000800 */
[----:B------:R-:W-:Y:S01]  /*0630*/  USHF.R.U32.HI UR13, URZ, 0x4, UR12 ;  /* 0x000000043f0d7899 */ /* 0x000fe2000801160c */
[----:B------:R-:W-:Y:S01]  /*0640*/  CS2R R44, SRZ ;  /* 0x00000000002c7805 */ /* 0x000fe2000001ff00 */
[----:B------:R-:W-:Y:S01]  /*0650*/  ULDC UR8, c[0x0][0x230] ;  /* 0x00008c0000087ab9 */ /* 0x000fe20000000800 */
[----:B------:R-:W2:Y:S01]  /*0660*/  I2F.RP R7, R24 ;  /* 0x0000001800077306 */ /* 0x000ea20000209400 */
[----:B------:R-:W-:Y:S01]  /*0670*/  USGXT.U32 UR13, UR13, 0xe ;  /* 0x0000000e0d0d789a */ /* 0x000fe20008000000 */
[----:B------:R-:W-:Y:S01]  /*0680*/  CS2R R46, SRZ ;  /* 0x00000000002e7805 */ /* 0x000fe2000001ff00 */
[----:B------:R-:W-:Y:S01]  /*0690*/  UMOV UR5, URZ ;  /* 0x0000003f00057c82 */ /* 0x000fe20008000000 */
[----:B------:R-:W3:Y:S01]  /*06a0*/  LDC R69, c[0x0][0x238] ;  /* 0x00008e00ff457b82 */ /* 0x000ee20000000800 */
[----:B------:R-:W-:-:S02]  /*06b0*/  CS2R R48, SRZ ;  /* 0x0000000000307805 */ /* 0x000fc4000001ff00 */
[----:B------:R-:W-:Y:S02]  /*06c0*/  CS2R R50, SRZ ;  /* 0x0000000000327805 */ /* 0x000fe4000001ff00 */
[----:B------:R-:W-:Y:S01]  /*06d0*/  CS2R R52, SRZ ;  /* 0x0000000000347805 */ /* 0x000fe2000001ff00 */
[----:B0-----:R-:W0:Y:S01]  /*06e0*/  MUFU.RCP R3, R3 ;  /* 0x0000000300037308 */ /* 0x001e220000001000 */
[----:B------:R-:W-:Y:S02]  /*06f0*/  CS2R R54, SRZ ;  /* 0x0000000000367805 */ /* 0x000fe4000001ff00 */
[----:B------:R-:W-:-:S05]  /*0700*/  CS2R R38, SRZ ;  /* 0x0000000000267805 */ /* 0x000fca000001ff00 */
[----:B--2---:R-:W-:Y:S01]  /*0710*/  MUFU.RCP R7, R7 ;  /* 0x0000000700077308 */ /* 0x004fe20000001000 */
[----:B0-----:R-:W-:Y:S01]  /*0720*/  VIADD R6, R3, 0xffffffe ;  /* 0x0ffffffe03067836 */ /* 0x001fe20000000000 */
[----:B------:R-:W-:Y:S01]  /*0730*/  IABS R3, R0 ;  /* 0x0000000000037213 */ /* 0x000fe20000000000 */
[----:B---3--:R-:W-:-:S05]  /*0740*/  IMAD.SHL.U32 R93, R69, 0x40, RZ ;  /* 0x00000040455d7824 */ /* 0x008fca00078e00ff */
[----:B------:R-:W0:Y:S01]  /*0750*/  F2I.FTZ.U32.TRUNC.NTZ R5, R6 ;  /* 0x0000000600057305 */ /* 0x000e22000021f000 */
[C---:B------:R-:W-:Y:S02]  /*0760*/  IMAD R94, R69.reuse, 0x3f, RZ ;  /* 0x0000003f455e7824 */ /* 0x040fe400078e02ff */
[C---:B------:R-:W-:Y:S02]  /*0770*/  IMAD R95, R69.reuse, 0x3e, RZ ;  /* 0x0000003e455f7824 */ /* 0x040fe400078e02ff */
[C---:B------:R-:W-:Y:S02]  /*0780*/  IMAD R96, R69.reuse, 0x3d, RZ ;  /* 0x0000003d45607824 */ /* 0x040fe400078e02ff */
[C---:B------:R-:W-:Y:S02]  /*0790*/  IMAD R97, R69.reuse, 0x3c, RZ ;  /* 0x0000003c45617824 */ /* 0x040fe400078e02ff */
[C---:B------:R-:W-:Y:S02]  /*07a0*/  IMAD R98, R69.reuse, 0x3b, RZ ;  /* 0x0000003b45627824 */ /* 0x040fe400078e02ff */
[----:B------:R-:W-:-:S02]  /*07b0*/  IMAD R99, R69, 0x3a, RZ ;  /* 0x0000003a45637824 */ /* 0x000fc400078e02ff */
[C---:B------:R-:W-:Y:S02]  /*07c0*/  IMAD R100, R69.reuse, 0x39, RZ ;  /* 0x0000003945647824 */ /* 0x040fe400078e02ff */
[--C-:B0-----:R-:W-:Y:S02]  /*07d0*/  IMAD.MOV R9, RZ, RZ, -R5.reuse ;  /* 0x000000ffff097224 */ /* 0x101fe400078e0a05 */
[----:B------:R-:W-:Y:S02]  /*07e0*/  IMAD R101, R69, 0x38, RZ ;  /* 0x0000003845657824 */ /* 0x000fe400078e02ff */
[----:B------:R-:W-:Y:S02]  /*07f0*/  IMAD R9, R9, R8, RZ ;  /* 0x0000000809097224 */ /* 0x000fe400078e02ff */
[----:B------:R-:W-:Y:S02]  /*0800*/  IMAD R102, R69, 0x37, RZ ;  /* 0x0000003745667824 */ /* 0x000fe400078e02ff */
[----:B------:R-:W-:-:S04]  /*0810*/  IMAD.HI.U32 R4, R5, R9, R4 ;  /* 0x0000000905047227 */ /* 0x000fc800078e0004 */
[----:B------:R-:W-:Y:S01]  /*0820*/  VIADD R5, R7, 0xffffffe ;  /* 0x0ffffffe07057836 */ /* 0x000fe20000000000 */
[----:B------:R-:W-:Y:S01]  /*0830*/  SHF.R.U32.HI R7, RZ, 0x6, R40 ;  /* 0x00000006ff077819 */ /* 0x000fe20000011628 */
[----:B------:R-:W-:-:S03]  /*0840*/  IMAD.HI.U32 R4, R4, R3, RZ ;  /* 0x0000000304047227 */ /* 0x000fc600078e00ff */
[----:B------:R-:W-:Y:S01]  /*0850*/  SGXT.U32 R7, R7, 0x1 ;  /* 0x000000010707781a */ /* 0x000fe20000000000 */
[----:B------:R-:W0:Y:S01]  /*0860*/  F2I.FTZ.U32.TRUNC.NTZ R5, R5 ;  /* 0x0000000500057305 */ /* 0x000e22000021f000 */
[----:B------:R-:W-:Y:S02]  /*0870*/  IMAD.MOV R4, RZ, RZ, -R4 ;  /* 0x000000ffff047224 */ /* 0x000fe400078e0a04 */
[----:B------:R-:W-:Y:S01]  /*0880*/  LOP3.LUT R26, R2, R7, RZ, 0xfc, !PT ;  /* 0x00000007021a7212 */ /* 0x000fe200078efcff */
[C---:B------:R-:W-:Y:S02]  /*0890*/  IMAD R103, R69.reuse, 0x36, RZ ;  /* 0x0000003645677824 */ /* 0x040fe400078e02ff */
[----:B------:R-:W-:Y:S01]  /*08a0*/  IMAD R3, R8, R4, R3 ;  /* 0x0000000408037224 */ /* 0x000fe200078e0203 */
[C---:B------:R-:W-:Y:S01]  /*08b0*/  LOP3.LUT R6, R26.reuse, 0x1e, RZ, 0xfc, !PT ;  /* 0x0000001e1a067812 */ /* 0x040fe200078efcff */
[C---:B------:R-:W-:Y:S01]  /*08c0*/  IMAD R104, R69.reuse, 0x35, RZ ;  /* 0x0000003545687824 */ /* 0x040fe200078e02ff */
[----:B------:R-:W-:Y:S01]  /*08d0*/  LOP3.LUT R22, R26, 0x14, RZ, 0xfc, !PT ;  /* 0x000000141a167812 */ /* 0x000fe200078efcff */
[C---:B------:R-:W-:Y:S01]  /*08e0*/  IMAD R105, R69.reuse, 0x34, RZ ;  /* 0x0000003445697824 */ /* 0x040fe200078e02ff */
[----:B------:R-:W-:Y:S01]  /*08f0*/  ISETP.GT.U32.AND P0, PT, R8, R3, PT ;  /* 0x000000030800720c */ /* 0x000fe20003f04070 */
[C---:B------:R-:W-:Y:S01]  /*0900*/  IMAD R106, R69.reuse, 0x33, RZ ;  /* 0x00000033456a7824 */ /* 0x040fe200078e02ff */
[----:B------:R-:W-:Y:S01]  /*0910*/  IABS R9, R6 ;  /* 0x0000000600097213 */ /* 0x000fe20000000000 */
[C---:B------:R-:W-:Y:S01]  /*0920*/  IMAD R107, R69.reuse, 0x32, RZ ;  /* 0x00000032456b7824 */ /* 0x040fe200078e02ff */
[----:B------:R-:W-:Y:S01]  /*0930*/  ISETP.GE.AND P5, PT, R6, RZ, PT ;  /* 0x000000ff0600720c */ /* 0x000fe20003fa6270 */
[--C-:B0-----:R-:W-:Y:S01]  /*0940*/  IMAD.MOV R4, RZ, RZ, -R5.reuse ;  /* 0x000000ffff047224 */ /* 0x101fe200078e0a05 */
[----:B------:R-:W-:Y:S01]  /*0950*/  LOP3.LUT R6, R26, 0x1a, RZ, 0xfc, !PT ;  /* 0x0000001a1a067812 */ /* 0x000fe200078efcff */
[----:B------:R-:W-:Y:S01]  /*0960*/  IMAD R108, R69, 0x31, RZ ;  /* 0x00000031456c7824 */ /* 0x000fe200078e02ff */
[----:B------:R-:W-:Y:S01]  /*0970*/  IABS R12, R22 ;  /* 0x00000016000c7213 */ /* 0x000fe20000000000 */
[----:B------:R-:W-:Y:S01]  /*0980*/  IMAD.MOV.U32 R7, RZ, RZ, R4 ;  /* 0x000000ffff077224 */ /* 0x000fe200078e0004 */
[----:B------:R-:W-:Y:S01]  /*0990*/  ISETP.GE.AND P2, PT, R6, RZ, PT ;  /* 0x000000ff0600720c */ /* 0x000fe20003f46270 */
[----:B------:R-:W-:Y:S01]  /*09a0*/  IMAD.MOV.U32 R4, RZ, RZ, RZ ;  /* 0x000000ffff047224 */ /* 0x000fe200078e00ff */
[----:B------:R-:W-:Y:S01]  /*09b0*/  IABS R13, R6 ;  /* 0x00000006000d7213 */ /* 0x000fe20000000000 */
[----:B------:R-:W-:Y:S01]  /*09c0*/  IMAD R7, R7, R24, RZ ;  /* 0x0000001807077224 */ /* 0x000fe200078e02ff */
[C---:B------:R-:W-:Y:S01]  /*09d0*/  LOP3.LUT R28, R26.reuse, 0x12, RZ, 0xfc, !PT ;  /* 0x000000121a1c7812 */ /* 0x040fe200078efcff */
[----:B------:R-:W-:Y:S01]  /*09e0*/  @!P0 IMAD.IADD R3, R3, 0x1, -R8 ;  /* 0x0000000103038824 */ /* 0x000fe200078e0a08 */
[----:B------:R-:W-:Y:S01]  /*09f0*/  LOP3.LUT R29, R26, 0x10, RZ, 0xfc, !PT ;  /* 0x000000101a1d7812 */ /* 0x000fe200078efcff */
[----:B------:R-:W-:Y:S01]  /*0a00*/  IMAD.HI.U32 R4, R5, R7, R4 ;  /* 0x0000000705047227 */ /* 0x000fe200078e0004 */
[----:B------:R-:W-:-:S02]  /*0a10*/  SHF.R.S32.HI R5, RZ, 0x1f, R56 ;  /* 0x0000001fff057819 */ /* 0x000fc40000011438 */
[----:B------:R-:W-:Y:S01]  /*0a20*/  ISETP.GT.U32.AND P0, PT, R8, R3, PT ;  /* 0x000000030800720c */ /* 0x000fe20003f04070 */
[----:B------:R-:W-:Y:S01]  /*0a30*/  IMAD R109, R69, 0x30, RZ ;  /* 0x00000030456d7824 */ /* 0x000fe200078e02ff */
[----:B------:R-:W-:Y:S01]  /*0a40*/  LEA.HI R56, R5, R56, RZ, 0x6 ;  /* 0x0000003805387211 */ /* 0x000fe200078f30ff */
[----:B------:R-:W-:Y:S01]  /*0a50*/  IMAD.HI.U32 R7, R4, R9, RZ ;  /* 0x0000000904077227 */ /* 0x000fe200078e00ff */
[C---:B------:R-:W-:Y:S02]  /*0a60*/  LOP3.LUT R30, R26.reuse, 0xe, RZ, 0xfc, !PT ;  /* 0x0000000e1a1e7812 */ /* 0x040fe400078efcff */
[C---:B------:R-:W-:Y:S01]  /*0a70*/  LOP3.LUT R31, R26.reuse, 0xc, RZ, 0xfc, !PT ;  /* 0x0000000c1a1f7812 */ /* 0x040fe200078efcff */
[----:B------:R-:W-:Y:S01]  /*0a80*/  IMAD.MOV R10, RZ, RZ, -R7 ;  /* 0x000000ffff0a7224 */ /* 0x000fe200078e0a07 */
[----:B------:R-:W-:Y:S01]  /*0a90*/  LOP3.LUT R7, R26, 0x1c, RZ, 0xfc, !PT ;  /* 0x0000001c1a077812 */ /* 0x000fe200078efcff */
[----:B------:R-:W-:Y:S01]  /*0aa0*/  IMAD R110, R69, 0x2f, RZ ;  /* 0x0000002f456e7824 */ /* 0x000fe200078e02ff */
[----:B------:R-:W-:Y:S01]  /*0ab0*/  IABS R17, R30 ;  /* 0x0000001e00117213 */ /* 0x000fe20000000000 */
[----:B------:R-:W-:Y:S01]  /*0ac0*/  IMAD R5, R24, R10, R9 ;  /* 0x0000000a18057224 */ /* 0x000fe200078e0209 */
[----:B------:R-:W-:Y:S01]  /*0ad0*/  IABS R11, R7 ;  /* 0x00000007000b7213 */ /* 0x000fe20000000000 */
[----:B------:R-:W-:Y:S01]  /*0ae0*/  @!P0 IMAD.IADD R3, R3, 0x1, -R8 ;  /* 0x0000000103038824 */ /* 0x000fe200078e0a08 */
[----:B------:R-:W-:Y:S01]  /*0af0*/  ISETP.GE.AND P1, PT, R7, RZ, PT ;  /* 0x000000ff0700720c */ /* 0x000fe20003f26270 */
[----:B------:R-:W-:Y:S01]  /*0b00*/  IMAD R111, R69, 0x2e, RZ ;  /* 0x0000002e456f7824 */ /* 0x000fe200078e02ff */
[----:B------:R-:W-:Y:S01]  /*0b10*/  LOP3.LUT R8, R26, 0x18, RZ, 0xfc, !PT ;  /* 0x000000181a087812 */ /* 0x000fe200078efcff */
[----:B------:R-:W-:Y:S01]  /*0b20*/  IMAD.HI.U32 R7, R4, R11, RZ ;  /* 0x0000000b04077227 */ /* 0x000fe200078e00ff */
[----:B------:R-:W-:-:S02]  /*0b30*/  LOP3.LUT R9, R26, 0x16, RZ, 0xfc, !PT ;  /* 0x000000161a097812 */ /* 0x000fc400078efcff */
[----:B------:R-:W-:Y:S01]  /*0b40*/  ISETP.GE.AND P3, PT, R8, RZ, PT ;  /* 0x000000ff0800720c */ /* 0x000fe20003f66270 */
[----:B------:R-:W-:Y:S01]  /*0b50*/  IMAD.MOV.U32 R6, RZ, RZ, R3 ;  /* 0x000000ffff067224 */ /* 0x000fe200078e0003 */
[----:B------:R-:W-:Y:S01]  /*0b60*/  IABS R8, R8 ;  /* 0x0000000800087213 */ /* 0x000fe20000000000 */
[----:B------:R-:W-:Y:S01]  /*0b70*/  IMAD.MOV R7, RZ, RZ, -R7 ;  /* 0x000000ffff077224 */ /* 0x000fe200078e0a07 */
[----:B------:R-:W-:Y:S01]  /*0b80*/  IABS R15, R9 ;  /* 0x00000009000f7213 */ /* 0x000fe20000000000 */
[----:B------:R-:W-:Y:S01]  /*0b90*/  @!P6 IMAD.MOV R6, RZ, RZ, -R6 ;  /* 0x000000ffff06e224 */ /* 0x000fe200078e0a06 */
[C---:B------:R-:W-:Y:S01]  /*0ba0*/  ISETP.GT.U32.AND P6, PT, R24.reuse, R5, PT ;  /* 0x000000051800720c */ /* 0x040fe20003fc4070 */
[----:B------:R-:W-:Y:S01]  /*0bb0*/  IMAD R3, R24, R7, R11 ;  /* 0x0000000718037224 */ /* 0x000fe200078e020b */
[----:B------:R-:W-:Y:S01]  /*0bc0*/  @!P4 LOP3.LUT R6, RZ, R42, RZ, 0x33, !PT ;  /* 0x0000002aff06c212 */ /* 0x000fe200078e33ff */
[----:B------:R-:W-:Y:S01]  /*0bd0*/  IMAD.MOV.U32 R11, RZ, RZ, R8 ;  /* 0x000000ffff0b7224 */ /* 0x000fe200078e0008 */
[----:B------:R-:W-:Y:S01]  /*0be0*/  ISETP.GE.AND P0, PT, R9, RZ, PT ;  /* 0x000000ff0900720c */ /* 0x000fe20003f06270 */
[----:B------:R-:W-:Y:S01]  /*0bf0*/  IMAD.HI.U32 R7, R4, R13, RZ ;  /* 0x0000000d04077227 */ /* 0x000fe200078e00ff */
[----:B------:R-:W-:-:S02]  /*0c00*/  ISETP.GT.U32.AND P4, PT, R24, R3, PT ;  /* 0x000000031800720c */ /* 0x000fc40003f84070 */
[----:B------:R-:W-:Y:S01]  /*0c10*/  IABS R16, R31 ;  /* 0x0000001f00107213 */ /* 0x000fe20000000000 */
[----:B------:R-:W-:Y:S01]  /*0c20*/  IMAD.HI.U32 R8, R4, R11, RZ ;  /* 0x0000000b04087227 */ /* 0x000fe200078e00ff */
[C---:B------:R-:W-:Y:S02]  /*0c30*/  LOP3.LUT R32, R26.reuse, 0xa, RZ, 0xfc, !PT ;  /* 0x0000000a1a207812 */ /* 0x040fe400078efcff */
[C---:B------:R-:W-:Y:S01]  /*0c40*/  LOP3.LUT R34, R26.reuse, 0x6, RZ, 0xfc, !PT ;  /* 0x000000061a227812 */ /* 0x040fe200078efcff */
[----:B------:R-:W-:Y:S01]  /*0c50*/  @!P6 IMAD.IADD R5, R5, 0x1, -R24 ;  /* 0x000000010505e824 */ /* 0x000fe200078e0a18 */
[----:B------:R-:W-:Y:S01]  /*0c60*/  LOP3.LUT R35, R26, 0x4, RZ, 0xfc, !PT ;  /* 0x000000041a237812 */ /* 0x000fe200078efcff */
[----:B------:R-:W-:Y:S01]  /*0c70*/  IMAD.MOV R7, RZ, RZ, -R7 ;  /* 0x000000ffff077224 */ /* 0x000fe200078e0a07 */
[----:B------:R-:W-:Y:S01]  /*0c80*/  IABS R21, R34 ;  /* 0x0000002200157213 */ /* 0x000fe20000000000 */
[----:B------:R-:W-:Y:S01]  /*0c90*/  IMAD.MOV R10, RZ, RZ, -R8 ;  /* 0x000000ffff0a7224 */ /* 0x000fe200078e0a08 */
[----:B------:R-:W-:Y:S01]  /*0ca0*/  ISETP.GT.U32.AND P6, PT, R24, R5, PT ;  /* 0x000000051800720c */ /* 0x000fe20003fc4070 */
[----:B------:R-:W-:Y:S01]  /*0cb0*/  @!P4 IMAD.IADD R3, R3, 0x1, -R24 ;  /* 0x000000010303c824 */ /* 0x000fe200078e0a18 */
[----:B------:R-:W-:Y:S01]  /*0cc0*/  LOP3.LUT R33, R26, 0x8, RZ, 0xfc, !PT ;  /* 0x000000081a217812 */ /* 0x000fe200078efcff */
[C---:B------:R-:W-:Y:S01]  /*0cd0*/  IMAD R8, R24.reuse, R7, R13 ;  /* 0x0000000718087224 */ /* 0x040fe200078e020d */
[----:B------:R-:W-:Y:S01]  /*0ce0*/  IABS R23, R35 ;  /* 0x0000002300177213 */ /* 0x000fe20000000000 */
[C---:B------:R-:W-:Y:S01]  /*0cf0*/  IMAD R10, R24.reuse, R10, R11 ;  /* 0x0000000a180a7224 */ /* 0x040fe200078e020b */
[----:B------:R-:W-:Y:S01]  /*0d00*/  ISETP.GT.U32.AND P4, PT, R24, R3, PT ;  /* 0x000000031800720c */ /* 0x000fe20003f84070 */
[----:B------:R-:W-:Y:S01]  /*0d10*/  IMAD.MOV.U32 R13, RZ, RZ, R12 ;  /* 0x000000ffff0d7224 */ /* 0x000fe200078e000c */
[----:B------:R-:W-:Y:S01]  /*0d20*/  IABS R11, R28 ;  /* 0x0000001c000b7213 */ /* 0x000fe20000000000 */
[----:B------:R-:W-:Y:S01]  /*0d30*/  IMAD.HI.U32 R9, R4, R15, RZ ;  /* 0x0000000f04097227 */ /* 0x000fe200078e00ff */
[----:B------:R-:W-:-:S02]  /*0d40*/  IABS R19, R33 ;  /* 0x0000002100137213 */ /* 0x000fc40000000000 */
[----:B------:R-:W-:Y:S01]  /*0d50*/  IABS R27, R26 ;  /* 0x0000001a001b7213 */ /* 0x000fe20000000000 */
[----:B------:R-:W-:Y:S01]  /*0d60*/  @!P6 IMAD.IADD R5, R5, 0x1, -R24 ;  /* 0x000000010505e824 */ /* 0x000fe200078e0a18 */
[----:B------:R-:W-:Y:S01]  /*0d70*/  ISETP.GT.U32.AND P6, PT, R24, R8, PT ;  /* 0x000000081800720c */ /* 0x000fe20003fc4070 */
[----:B------:R-:W-:Y:S01]  /*0d80*/  IMAD.HI.U32 R7, R4, R13, RZ ;  /* 0x0000000d04077227 */ /* 0x000fe200078e00ff */
[----:B------:R-:W-:Y:S02]  /*0d90*/  LOP3.LUT R36, R26, 0x2, RZ, 0xfc, !PT ;  /* 0x000000021a247812 */ /* 0x000fe400078efcff */
[----:B------:R-:W-:Y:S01]  /*0da0*/  SHF.R.S32.HI R56, RZ, 0x6, R56 ;  /* 0x00000006ff387819 */ /* 0x000fe20000011438 */
[----:B------:R-:W-:Y:S01]  /*0db0*/  @!P4 IMAD.IADD R3, R3, 0x1, -R24 ;  /* 0x000000010303c824 */ /* 0x000fe200078e0a18 */
[----:B------:R-:W-:Y:S01]  /*0dc0*/  ISETP.GT.U32.AND P4, PT, R24, R10, PT ;  /* 0x0000000a1800720c */ /* 0x000fe20003f84070 */
[----:B------:R-:W-:Y:S01]  /*0dd0*/  IMAD.MOV R7, RZ, RZ, -R7 ;  /* 0x000000ffff077224 */ /* 0x000fe200078e0a07 */
[----:B------:R-:W-:Y:S01]  /*0de0*/  IABS R25, R36 ;  /* 0x0000002400197213 */ /* 0x000fe20000000000 */
[----:B------:R-:W-:-:S02]  /*0df0*/  IMAD.MOV R9, RZ, RZ, -R9 ;  /* 0x000000ffff097224 */ /* 0x000fc400078e0a09 */
[----:B------:R-:W-:Y:S02]  /*0e00*/  IMAD R13, R24, R7, R13 ;  /* 0x00000007180d7224 */ /* 0x000fe400078e020d */
[----:B------:R-:W-:Y:S02]  /*0e10*/  @!P6 IMAD.IADD R8, R8, 0x1, -R24 ;  /* 0x000000010808e824 */ /* 0x000fe400078e0a18 */
[----:B------:R-:W-:-:S03]  /*0e20*/  IMAD.HI.U32 R7, R4, R11, RZ ;  /* 0x0000000b04077227 */ /* 0x000fc600078e00ff */
[----:B------:R-:W-:Y:S01]  /*0e30*/  ISETP.GT.U32.AND P6, PT, R24, R8, PT ;  /* 0x000000081800720c */ /* 0x000fe20003fc4070 */
[----:B------:R-:W-:Y:S02]  /*0e40*/  @!P4 IMAD.IADD R10, R10, 0x1, -R24 ;  /* 0x000000010a0ac824 */ /* 0x000fe400078e0a18 */
[C---:B------:R-:W-:Y:S01]  /*0e50*/  IMAD R12, R24.reuse, R9, R15 ;  /* 0x00000009180c7224 */ /* 0x040fe200078e020f */
[----:B------:R-:W-:Y:S01]  /*0e60*/  IABS R15, R29 ;  /* 0x0000001d000f7213 */ /* 0x000fe20000000000 */
[----:B------:R-:W-:Y:S01]  /*0e70*/  IMAD.MOV R14, RZ, RZ, -R7 ;  /* 0x000000ffff0e7224 */ /* 0x000fe200078e0a07 */
[----:B------:R-:W-:Y:S01]  /*0e80*/  ISETP.GT.U32.AND P4, PT, R24, R10, PT ;  /* 0x0000000a1800720c */ /* 0x000fe20003f84070 */
[----:B------:R-:W-:-:S04]  /*0e90*/  IMAD.HI.U32 R7, R4, R17, RZ ;  /* 0x0000001104077227 */ /* 0x000fc800078e00ff */
[----:B------:R-:W-:-:S04]  /*0ea0*/  IMAD.HI.U32 R9, R4, R15, RZ ;  /* 0x0000000f04097227 */ /* 0x000fc800078e00ff */
[----:B------:R-:W-:Y:S01]  /*0eb0*/  @!P6 IMAD.IADD R8, R8, 0x1, -R24 ;  /* 0x000000010808e824 */ /* 0x000fe200078e0a18 */
[C---:B------:R-:W-:Y:S01]  /*0ec0*/  ISETP.GT.U32.AND P6, PT, R24.reuse, R12, PT ;  /* 0x0000000c1800720c */ /* 0x040fe20003fc4070 */
[----:B------:R-:W-:Y:S02]  /*0ed0*/  IMAD R14, R24, R14, R11 ;  /* 0x0000000e180e7224 */ /* 0x000fe400078e020b */
[----:B------:R-:W-:Y:S02]  /*0ee0*/  IMAD.MOV.U32 R11, RZ, RZ, R16 ;  /* 0x000000ffff0b7224 */ /* 0x000fe400078e0010 */
[----:B------:R-:W-:Y:S02]  /*0ef0*/  IMAD.MOV R9, RZ, RZ, -R9 ;  /* 0x000000ffff097224 */ /* 0x000fe400078e0a09 */
[----:B------:R-:W-:Y:S02]  /*0f00*/  IMAD.MOV R16, RZ, RZ, -R7 ;  /* 0x000000ffff107224 */ /* 0x000fe400078e0a07 */
[----:B------:R-:W-:-:S04]  /*0f10*/  IMAD.HI.U32 R7, R4, R11, RZ ;  /* 0x0000000b04077227 */ /* 0x000fc800078e00ff */
[--C-:B------:R-:W-:Y:S01]  /*0f20*/  @!P4 IMAD.IADD R10, R10, 0x1, -R24.reuse ;  /* 0x000000010a0ac824 */ /* 0x100fe200078e0a18 */
[C---:B------:R-:W-:Y:S01]  /*0f30*/  ISETP.GT.U32.AND P4, PT, R24.reuse, R13, PT ;  /* 0x0000000d1800720c */ /* 0x040fe20003f84070 */
[C---:B------:R-:W-:Y:S01]  /*0f40*/  IMAD R15, R24.reuse, R9, R15 ;  /* 0x00000009180f7224 */ /* 0x040fe200078e020f */
[----:B------:R-:W-:Y:S01]  /*0f50*/  IABS R9, R32 ;  /* 0x0000002000097213 */ /* 0x000fe20000000000 */
[----:B------:R-:W-:Y:S02]  /*0f60*/  IMAD.MOV R7, RZ, RZ, -R7 ;  /* 0x000000ffff077224 */ /* 0x000fe400078e0a07 */
[C---:B------:R-:W-:Y:S02]  /*0f70*/  IMAD R16, R24.reuse, R16, R17 ;  /* 0x0000001018107224 */ /* 0x040fe400078e0211 */
[----:B------:R-:W-:Y:S02]  /*0f80*/  IMAD R17, R24, R7, R11 ;  /* 0x0000000718117224 */ /* 0x000fe400078e020b */
[----:B------:R-:W-:Y:S01]  /*0f90*/  @!P6 IMAD.IADD R12, R12, 0x1, -R24 ;  /* 0x000000010c0ce824 */ /* 0x000fe200078e0a18 */
[----:B------:R-:W-:Y:S01]  /*0fa0*/  ISETP.GT.U32.AND P6, PT, R24, R14, PT ;  /* 0x0000000e1800720c */ /* 0x000fe20003fc4070 */
[----:B------:R-:W-:-:S04]  /*0fb0*/  IMAD.HI.U32 R7, R4, R9, RZ ;  /* 0x0000000904077227 */ /* 0x000fc800078e00ff */
[----:B------:R-:W-:Y:S02]  /*0fc0*/  IMAD.MOV R7, RZ, RZ, -R7 ;  /* 0x000000ffff077224 */ /* 0x000fe400078e0a07 */
[----:B------:R-:W-:Y:S01]  /*0fd0*/  @!P4 IMAD.IADD R13, R13, 0x1, -R24 ;  /* 0x000000010d0dc824 */ /* 0x000fe200078e0a18 */
[C---:B------:R-:W-:Y:S01]  /*0fe0*/  ISETP.GT.U32.AND P4, PT, R24.reuse, R15, PT ;  /* 0x0000000f1800720c */ /* 0x040fe20003f84070 */
[----:B------:R-:W-:Y:S02]  /*0ff0*/  IMAD R18, R24, R7, R9 ;  /* 0x0000000718127224 */ /* 0x000fe400078e0209 */
[----:B------:R-:W-:-:S04]  /*1000*/  IMAD.HI.U32 R9, R4, R21, RZ ;  /* 0x0000001504097227 */ /* 0x000fc800078e00ff */
[----:B------:R-:W-:-:S04]  /*1010*/  IMAD.HI.U32 R11, R4, R23, RZ ;  /* 0x00000017040b7227 */ /* 0x000fc800078e00ff */
[----:B------:R-:W-:Y:S02]  /*1020*/  IMAD.MOV R9, RZ, RZ, -R9 ;  /* 0x000000ffff097224 */ /* 0x000fe400078e0a09 */
[----:B------:R-:W-:Y:S01]  /*1030*/  @!P6 IMAD.IADD R14, R14, 0x1, -R24 ;  /* 0x000000010e0ee824 */ /* 0x000fe200078e0a18 */
[----:B------:R-:W-:Y:S01]  /*1040*/  ISETP.GT.U32.AND P6, PT, R24, R16, PT ;  /* 0x000000101800720c */ /* 0x000fe20003fc4070 */
[----:B------:R-:W-:-:S04]  /*1050*/  IMAD.HI.U32 R7, R4, R19, RZ ;  /* 0x0000001304077227 */ /* 0x000fc800078e00ff */
[----:B------:R-:W-:Y:S02]  /*1060*/  IMAD.MOV R11, RZ, RZ, -R11 ;  /* 0x000000ffff0b7224 */ /* 0x000fe400078e0a0b */
[----:B------:R-:W-:Y:S02]  /*1070*/  IMAD R20, R24, R9, R21 ;  /* 0x0000000918147224 */ /* 0x000fe400078e0215 */
[----:B------:R-:W-:Y:S02]  /*1080*/  IMAD.MOV R7, RZ, RZ, -R7 ;  /* 0x000000ffff077224 */ /* 0x000fe400078e0a07 */
[----:B------:R-:W-:-:S04]  /*1090*/  IMAD.HI.U32 R9, R4, R27, RZ ;  /* 0x0000001b04097227 */ /* 0x000fc800078e00ff */
[----:B------:R-:W-:Y:S01]  /*10a0*/  @!P4 IMAD.IADD R15, R15, 0x1, -R24 ;  /* 0x000000010f0fc824 */ /* 0x000fe200078e0a18 */
[C---:B------:R-:W-:Y:S01]  /*10b0*/  ISETP.GT.U32.AND P4, PT, R24.reuse, R17, PT ;  /* 0x000000111800720c */ /* 0x040fe20003f84070 */
[C---:B------:R-:W-:Y:S02]  /*10c0*/  IMAD R21, R24.reuse, R11, R23 ;  /* 0x0000000b18157224 */ /* 0x040fe400078e0217 */
[----:B------:R-:W-:Y:S02]  /*10d0*/  IMAD R19, R24, R7, R19 ;  /* 0x0000000718137224 */ /* 0x000fe400078e0213 */
[----:B------:R-:W-:Y:S02]  /*10e0*/  IMAD.MOV R23, RZ, RZ, -R9 ;  /* 0x000000ffff177224 */ /* 0x000fe400078e0a09 */
[----:B------:R-:W-:Y:S01]  /*10f0*/  IMAD.MOV.U32 R7, RZ, RZ, R5 ;  /* 0x000000ffff077224 */ /* 0x000fe200078e0005 */
[----:B------:R-:W-:Y:S01]  /*1100*/  SHF.R.S32.HI R5, RZ, 0x6, R40 ;  /* 0x00000006ff057819 */ /* 0x000fe20000011428 */
[----:B------:R-:W-:Y:S01]  /*1110*/  IMAD.MOV.U32 R9, RZ, RZ, R3 ;  /* 0x000000ffff097224 */ /* 0x000fe200078e0003 */
[----:B------:R-:W-:Y:S01]  /*1120*/  LOP3.LUT R3, R40, 0x3f, RZ, 0xc0, !PT ;  /* 0x0000003f28037812 */ /* 0x000fe200078ec0ff */
[----:B------:R-:W-:Y:S01]  /*1130*/  @!P6 IMAD.IADD R16, R16, 0x1, -R24 ;  /* 0x000000011010e824 */ /* 0x000fe200078e0a18 */
[C---:B------:R-:W-:Y:S01]  /*1140*/  ISETP.GT.U32.AND P6, PT, R24.reuse, R13, PT ;  /* 0x0000000d1800720c */ /* 0x040fe20003fc4070 */
[----:B------:R-:W-:Y:S01]  /*1150*/  @!P5 IMAD.MOV R7, RZ, RZ, -R7 ;  /* 0x000000ffff07d224 */ /* 0x000fe200078e0a07 */
[C---:B------:R-:W-:Y:S01]  /*1160*/  ISETP.GT.U32.AND P5, PT, R24.reuse, R12, PT ;  /* 0x0000000c1800720c */ /* 0x040fe20003fa4070 */
[----:B------:R-:W-:Y:S01]  /*1170*/  @!P1 IMAD.MOV R9, RZ, RZ, -R9 ;  /* 0x000000ffff099224 */ /* 0x000fe200078e0a09 */
[----:B------:R-:W-:Y:S01]  /*1180*/  ISETP.GT.U32.AND P1, PT, R24, R14, PT ;  /* 0x0000000e1800720c */ /* 0x000fe20003f24070 */
[----:B------:R-:W-:Y:S01]  /*1190*/  IMAD.MOV.U32 R11, RZ, RZ, R8 ;  /* 0x000000ffff0b7224 */ /* 0x000fe200078e0008 */
[----:B------:R-:W-:Y:S01]  /*11a0*/  SGXT R5, R5, 0x1 ;  /* 0x000000010505781a */ /* 0x000fe20000000200 */
[----:B------:R-:W-:-:S02]  /*11b0*/  @!P4 IMAD.IADD R17, R17, 0x1, -R24 ;  /* 0x000000011111c824 */ /* 0x000fc400078e0a18 */
[----:B------:R-:W-:Y:S01]  /*11c0*/  @!P2 IMAD.MOV R11, RZ, RZ, -R11 ;  /* 0x000000ffff0ba224 */ /* 0x000fe200078e0a0b */
[C---:B------:R-:W-:Y:S01]  /*11d0*/  ISETP.GT.U32.AND P2, PT, R24.reuse, R15, PT ;  /* 0x0000000f1800720c */ /* 0x040fe20003f44070 */
[----:B------:R-:W-:Y:S01]  /*11e0*/  @!P3 IMAD.MOV R10, RZ, RZ, -R10 ;  /* 0x000000ffff0ab224 */ /* 0x000fe200078e0a0a */
[C---:B------:R-:W-:Y:S01]  /*11f0*/  ISETP.GT.U32.AND P3, PT, R24.reuse, R16, PT ;  /* 0x000000101800720c */ /* 0x040fe20003f64070 */
[--C-:B------:R-:W-:Y:S01]  /*1200*/  @!P6 IMAD.IADD R13, R13, 0x1, -R24.reuse ;  /* 0x000000010d0de824 */ /* 0x100fe200078e0a18 */
[----:B------:R-:W-:Y:S01]  /*1210*/  ISETP.GT.U32.AND P4, PT, R24, R17, PT ;  /* 0x000000111800720c */ /* 0x000fe20003f84070 */
[--C-:B------:R-:W-:Y:S01]  /*1220*/  @!P5 IMAD.IADD R12, R12, 0x1, -R24.reuse ;  /* 0x000000010c0cd824 */ /* 0x100fe200078e0a18 */
[----:B------:R-:W-:Y:S01]  /*1230*/  ISETP.GT.U32.AND P5, PT, R24, R18, PT ;  /* 0x000000121800720c */ /* 0x000fe20003fa4070 */
[----:B------:R-:W-:Y:S01]  /*1240*/  @!P1 IMAD.IADD R14, R14, 0x1, -R24 ;  /* 0x000000010e0e9824 */ /* 0x000fe200078e0a18 */
[C---:B------:R-:W-:Y:S01]  /*1250*/  ISETP.GT.U32.AND P6, PT, R24.reuse, R19, PT ;  /* 0x000000131800720c */ /* 0x040fe20003fc4070 */
[C---:B------:R-:W-:Y:S01]  /*1260*/  IMAD R23, R24.reuse, R23, R27 ;  /* 0x0000001718177224 */ /* 0x040fe200078e021b */
[----:B------:R-:W-:Y:S01]  /*1270*/  ISETP.GT.U32.AND P1, PT, R24, R20, PT ;  /* 0x000000141800720c */ /* 0x000fe20003f24070 */
[----:B------:R-:W-:-:S04]  /*1280*/  IMAD.HI.U32 R4, R4, R25, RZ ;  /* 0x0000001904047227 */ /* 0x000fc800078e00ff */
[----:B------:R-:W-:Y:S02]  /*1290*/  IMAD.MOV R4, RZ, RZ, -R4 ;  /* 0x000000ffff047224 */ /* 0x000fe400078e0a04 */
[--C-:B------:R-:W-:Y:S01]  /*12a0*/  @!P2 IMAD.IADD R15, R15, 0x1, -R24.reuse ;  /* 0x000000010f0fa824 */ /* 0x100fe200078e0a18 */
[----:B------:R-:W-:Y:S01]  /*12b0*/  ISETP.GT.U32.AND P2, PT, R24, R23, PT ;  /* 0x000000171800720c */ /* 0x000fe20003f44070 */
[--C-:B------:R-:W-:Y:S01]  /*12c0*/  @!P3 IMAD.IADD R16, R16, 0x1, -R24.reuse ;  /* 0x000000011010b824 */ /* 0x100fe200078e0a18 */
[----:B------:R-:W-:Y:S01]  /*12d0*/  ISETP.GE.AND P3, PT, R22, RZ, PT ;  /* 0x000000ff1600720c */ /* 0x000fe20003f66270 */
[----:B------:R-:W-:Y:S01]  /*12e0*/  IMAD R22, R24, R4, R25 ;  /* 0x0000000418167224 */ /* 0x000fe200078e0219 */
[----:B------:R-:W-:Y:S01]  /*12f0*/  LOP3.LUT R4, R40, 0x40, RZ, 0xc0, !PT ;  /* 0x0000004028047812 */ /* 0x000fe200078ec0ff */
[--C-:B------:R-:W-:Y:S01]  /*1300*/  @!P4 IMAD.IADD R17, R17, 0x1, -R24.reuse ;  /* 0x000000011111c824 */ /* 0x100fe200078e0a18 */
[----:B------:R-:W-:Y:S01]  /*1310*/  ISETP.GT.U32.AND P4, PT, R24, R21, PT ;  /* 0x000000151800720c */ /* 0x000fe20003f84070 */
[--C-:B------:R-:W-:Y:S01]  /*1320*/  @!P5 IMAD.IADD R18, R18, 0x1, -R24.reuse ;  /* 0x000000011212d824 */ /* 0x100fe200078e0a18 */
[----:B------:R-:W-:Y:S01]  /*1330*/  ISETP.GE.AND P5, PT, R28, RZ, PT ;  /* 0x000000ff1c00720c */ /* 0x000fe20003fa6270 */
[--C-:B------:R-:W-:Y:S01]  /*1340*/  @!P6 IMAD.IADD R19, R19, 0x1, -R24.reuse ;  /* 0x000000011313e824 */ /* 0x100fe200078e0a18 */
[----:B------:R-:W-:Y:S01]  /*1350*/  ISETP.GT.U32.AND P6, PT, R24, R22, PT ;  /* 0x000000161800720c */ /* 0x000fe20003fc4070 */
[--C-:B------:R-:W-:Y:S01]  /*1360*/  @!P1 IMAD.IADD R20, R20, 0x1, -R24.reuse ;  /* 0x0000000114149824 */ /* 0x100fe200078e0a18 */
[----:B------:R-:W-:Y:S01]  /*1370*/  ISETP.GE.AND P1, PT, R29, RZ, PT ;  /* 0x000000ff1d00720c */ /* 0x000fe20003f26270 */
[----:B------:R-:W-:Y:S01]  /*1380*/  @!P2 IMAD.IADD R23, R23, 0x1, -R24 ;  /* 0x000000011717a824 */ /* 0x000fe200078e0a18 */
[----:B------:R-:W-:Y:S01]  /*1390*/  ISETP.GE.AND P2, PT, R30, RZ, PT ;  /* 0x000000ff1e00720c */ /* 0x000fe20003f46270 */
[----:B------:R-:W-:Y:S01]  /*13a0*/  @!P0 IMAD.MOV R12, RZ, RZ, -R12 ;  /* 0x000000ffff0c8224 */ /* 0x000fe200078e0a0c */
[C---:B------:R-:W-:Y:S01]  /*13b0*/  ISETP.GT.U32.AND P0, PT, R24.reuse, R18, PT ;  /* 0x000000121800720c */ /* 0x040fe20003f04070 */
[----:B------:R-:W-:Y:S01]  /*13c0*/  @!P3 IMAD.MOV R13, RZ, RZ, -R13 ;  /* 0x000000ffff0db224 */ /* 0x000fe200078e0a0d */
[C---:B------:R-:W-:Y:S01]  /*13d0*/  ISETP.GT.U32.AND P3, PT, R24.reuse, R19, PT ;  /* 0x000000131800720c */ /* 0x040fe20003f64070 */
[----:B------:R-:W-:Y:S01]  /*13e0*/  @!P4 IMAD.IADD R21, R21, 0x1, -R24 ;  /* 0x000000011515c824 */ /* 0x000fe200078e0a18 */
[----:B------:R-:W-:Y:S01]  /*13f0*/  ISETP.GE.AND P4, PT, R31, RZ, PT ;  /* 0x000000ff1f00720c */ /* 0x000fe20003f86270 */
[----:B------:R-:W-:Y:S01]  /*1400*/  @!P5 IMAD.MOV R14, RZ, RZ, -R14 ;  /* 0x000000ffff0ed224 */ /* 0x000fe200078e0a0e */
[----:B------:R-:W-:Y:S01]  /*1410*/  ISETP.GT.U32.AND P5, PT, R24, R20, PT ;  /* 0x000000141800720c */ /* 0x000fe20003fa4070 */
[----:B------:R-:W-:Y:S01]  /*1420*/  @!P6 IMAD.IADD R22, R22, 0x1, -R24 ;  /* 0x000000011616e824 */ /* 0x000fe200078e0a18 */
[C---:B------:R-:W-:Y:S01]  /*1430*/  ISETP.GT.U32.AND P6, PT, R24.reuse, R21, PT ;  /* 0x000000151800720c */ /* 0x040fe20003fc4070 */
[----:B------:R-:W-:Y:S01]  /*1440*/  @!P1 IMAD.MOV R15, RZ, RZ, -R15 ;  /* 0x000000ffff0f9224 */ /* 0x000fe200078e0a0f */
[C---:B------:R-:W-:Y:S01]  /*1450*/  ISETP.GT.U32.AND P1, PT, R24.reuse, R23, PT ;  /* 0x000000171800720c */ /* 0x040fe20003f24070 */
[----:B------:R-:W-:Y:S01]  /*1460*/  @!P2 IMAD.MOV R16, RZ, RZ, -R16 ;  /* 0x000000ffff10a224 */ /* 0x000fe200078e0a10 */
[----:B------:R-:W-:Y:S01]  /*1470*/  ISETP.GT.U32.AND P2, PT, R24, R22, PT ;  /* 0x000000161800720c */ /* 0x000fe20003f44070 */
[--C-:B------:R-:W-:Y:S01]  /*1480*/  @!P0 IMAD.IADD R18, R18, 0x1, -R24.reuse ;  /* 0x0000000112128824 */ /* 0x100fe200078e0a18 */
[----:B------:R-:W-:Y:S01]  /*1490*/  ISETP.GE.AND P0, PT, R32, RZ, PT ;  /* 0x000000ff2000720c */ /* 0x000fe20003f06270 */
[--C-:B------:R-:W-:Y:S01]  /*14a0*/  @!P3 IMAD.IADD R19, R19, 0x1, -R24.reuse ;  /* 0x000000011313b824 */ /* 0x100fe200078e0a18 */
[----:B------:R-:W-:Y:S01]  /*14b0*/  ISETP.GE.AND P3, PT, R33, RZ, PT ;  /* 0x000000ff2100720c */ /* 0x000fe20003f66270 */
[----:B------:R-:W-:Y:S01]  /*14c0*/  IMAD.SHL.U32 R8, R3, 0x2, RZ ;  /* 0x0000000203087824 */ /* 0x000fe200078e00ff */
[----:B------:R-:W-:Y:S01]  /*14d0*/  CS2R R40, SRZ ;  /* 0x0000000000287805 */ /* 0x000fe2000001ff00 */
[--C-:B------:R-:W-:Y:S01]  /*14e0*/  @!P5 IMAD.IADD R20, R20, 0x1, -R24.reuse ;  /* 0x000000011414d824 */ /* 0x100fe200078e0a18 */
[----:B------:R-:W-:Y:S01]  /*14f0*/  ISETP.GE.AND P5, PT, R34, RZ, PT ;  /* 0x000000ff2200720c */ /* 0x000fe20003fa6270 */
[--C-:B------:R-:W-:Y:S01]  /*1500*/  @!P6 IMAD.IADD R21, R21, 0x1, -R24.reuse ;  /* 0x000000011515e824 */ /* 0x100fe200078e0a18 */
[----:B------:R-:W-:Y:S01]  /*1510*/  ISETP.GE.AND P6, PT, R36, RZ, PT ;  /* 0x000000ff2400720c */ /* 0x000fe20003fc6270 */
[----:B------:R-:W-:Y:S01]  /*1520*/  @!P1 IMAD.IADD R23, R23, 0x1, -R24 ;  /* 0x0000000117179824 */ /* 0x000fe200078e0a18 */
[----:B------:R-:W-:Y:S01]  /*1530*/  ISETP.GE.AND P1, PT, R35, RZ, PT ;  /* 0x000000ff2300720c */ /* 0x000fe20003f26270 */
[----:B------:R-:W-:Y:S01]  /*1540*/  @!P4 IMAD.MOV R17, RZ, RZ, -R17 ;  /* 0x000000ffff11c224 */ /* 0x000fe200078e0a11 */
[----:B------:R-:W-:Y:S01]  /*1550*/  ISETP.GE.AND P4, PT, R26, RZ, PT ;  /* 0x000000ff1a00720c */ /* 0x000fe20003f86270 */
[----:B------:R-:W-:Y:S01]  /*1560*/  IMAD R4, R4, 0x80, R8 ;  /* 0x0000008004047824 */ /* 0x000fe200078e0208 */
[----:B------:R-:W-:Y:S01]  /*1570*/  LOP3.LUT R5, R8, 0x90, R5, 0x78, !PT ;  /* 0x0000009008057812 */ /* 0x000fe200078e7805 */
[----:B------:R-:W-:Y:S01]  /*1580*/  @!P2 IMAD.IADD R22, R22, 0x1, -R24 ;  /* 0x000000011616a824 */ /* 0x000fe200078e0a18 */
[----:B------:R-:W-:Y:S01]  /*1590*/  ISETP.NE.AND P2, PT, R43, RZ, PT ;  /* 0x000000ff2b00720c */ /* 0x000fe20003f45270 */
[----:B------:R-:W-:Y:S01]  /*15a0*/  IMAD R6, R6, UR4, RZ ;  /* 0x0000000406067c24 */ /* 0x000fe2000f8e02ff */
[----:B------:R-:W-:Y:S01]  /*15b0*/  LOP3.LUT R8, RZ, R43, RZ, 0x33, !PT ;  /* 0x0000002bff087212 */ /* 0x000fe200078e33ff */
[----:B------:R-:W-:Y:S01]  /*15c0*/  @!P0 IMAD.MOV R18, RZ, RZ, -R18 ;  /* 0x000000ffff128224 */ /* 0x000fe200078e0a12 */
[----:B------:R-:W-:Y:S01]  /*15d0*/  ULDC UR4, c[0x0][0x240] ;  /* 0x0000900000047ab9 */ /* 0x000fe20000000800 */
[----:B------:R-:W-:Y:S01]  /*15e0*/  @!P3 IMAD.MOV R19, RZ, RZ, -R19 ;  /* 0x000000ffff13b224 */ /* 0x000fe200078e0a13 */
[C---:B------:R-:W-:Y:S01]  /*15f0*/  SEL R7, R8.reuse, R7, !P2 ;  /* 0x0000000708077207 */ /* 0x040fe20005000000 */
[----:B------:R-:W-:Y:S01]  /*1600*/  @!P5 IMAD.MOV R20, RZ, RZ, -R20 ;  /* 0x000000ffff14d224 */ /* 0x000fe200078e0a14 */
[----:B------:R-:W-:Y:S01]  /*1610*/  SEL R9, R8, R9, !P2 ;  /* 0x0000000908097207 */ /* 0x000fe20005000000 */
[----:B------:R-:W-:Y:S01]  /*1620*/  @!P1 IMAD.MOV R21, RZ, RZ, -R21 ;  /* 0x000000ffff159224 */ /* 0x000fe200078e0a15 */
[----:B------:R-:W-:Y:S01]  /*1630*/  LEA R126, P0, R6, UR6, 0x1 ;  /* 0x00000006067e7c11 */ /* 0x000fe2000f8008ff */
[----:B------:R-:W-:Y:S01]  /*1640*/  @!P6 IMAD.MOV R22, RZ, RZ, -R22 ;  /* 0x000000ffff16e224 */ /* 0x000fe200078e0a16 */
[C---:B------:R-:W-:Y:S01]  /*1650*/  SEL R11, R8.reuse, R11, !P2 ;  /* 0x0000000b080b7207 */ /* 0x040fe20005000000 */
[----:B------:R-:W-:Y:S01]  /*1660*/  @!P4 IMAD.MOV R23, RZ, RZ, -R23 ;  /* 0x000000ffff17c224 */ /* 0x000fe200078e0a17 */
[C---:B------:R-:W-:Y:S01]  /*1670*/  SEL R10, R8.reuse, R10, !P2 ;  /* 0x0000000a080a7207 */ /* 0x040fe20005000000 */
[----:B------:R-:W-:Y:S01]  /*1680*/  IMAD R7, R7, UR4, RZ ;  /* 0x0000000407077c24 */ /* 0x000fe2000f8e02ff */
[C---:B------:R-:W-:Y:S01]  /*1690*/  SEL R12, R8.reuse, R12, !P2 ;  /* 0x0000000c080c7207 */ /* 0x040fe20005000000 */
[----:B------:R-:W-:Y:S01]  /*16a0*/  IMAD R9, R9, UR4, RZ ;  /* 0x0000000409097c24 */ /* 0x000fe2000f8e02ff */
[C---:B------:R-:W-:Y:S01]  /*16b0*/  SEL R13, R8.reuse, R13, !P2 ;  /* 0x0000000d080d7207 */ /* 0x040fe20005000000 */
[----:B------:R-:W-:Y:S01]  /*16c0*/  IMAD R11, R11, UR4, RZ ;  /* 0x000000040b0b7c24 */ /* 0x000fe2000f8e02ff */
[----:B------:R-:W-:Y:S01]  /*16d0*/  SEL R14, R8, R14, !P2 ;  /* 0x0000000e080e7207 */ /* 0x000fe20005000000 */
[----:B------:R-:W-:Y:S01]  /*16e0*/  IMAD R10, R10, UR4, RZ ;  /* 0x000000040a0a7c24 */ /* 0x000fe2000f8e02ff */
[----:B------:R-:W-:Y:S01]  /*16f0*/  SEL R15, R8, R15, !P2 ;  /* 0x0000000f080f7207 */ /* 0x000fe20005000000 */
[----:B------:R-:W-:Y:S01]  /*1700*/  IMAD R12, R12, UR4, RZ ;  /* 0x000000040c0c7c24 */ /* 0x000fe2000f8e02ff */
[----:B------:R-:W-:Y:S01]  /*1710*/  SEL R16, R8, R16, !P2 ;  /* 0x0000001008107207 */ /* 0x000fe20005000000 */
[----:B------:R-:W-:Y:S01]  /*1720*/  IMAD R13, R13, UR4, RZ ;  /* 0x000000040d0d7c24 */ /* 0x000fe2000f8e02ff */
[----:B------:R-:W-:Y:S01]  /*1730*/  LEA.HI.X.SX32 R127, R6, UR7, 0x1, P0 ;  /* 0x00000007067f7c11 */ /* 0x000fe200080f0eff */
[----:B------:R-:W-:Y:S01]  /*1740*/  ULDC.64 UR6, c[0x0][0x218] ;  /* 0x0000860000067ab9 */ /* 0x000fe20000000a00 */
[----:B------:R-:W-:Y:S01]  /*1750*/  SEL R17, R8, R17, !P2 ;  /* 0x0000001108117207 */ /* 0x000fe20005000000 */
[----:B------:R-:W-:Y:S01]  /*1760*/  IMAD R14, R14, UR4, RZ ;  /* 0x000000040e0e7c24 */ /* 0x000fe2000f8e02ff */
[C---:B------:R-:W-:Y:S01]  /*1770*/  SEL R18, R8.reuse, R18, !P2 ;  /* 0x0000001208127207 */ /* 0x040fe20005000000 */
[----:B------:R-:W-:Y:S01]  /*1780*/  IMAD R15, R15, UR4, RZ ;  /* 0x000000040f0f7c24 */ /* 0x000fe2000f8e02ff */
        /* <DEDUP_REMOVED lines=10> */
[----:B------:R-:W-:Y:S01]  /*1830*/  LEA R164, P2, R7, UR6, 0x1 ;  /* 0x0000000607a47c11 */ /* 0x000fe2000f8408ff */
[----:B------:R-:W-:Y:S01]  /*1840*/  IMAD R21, R21, UR4, RZ ;  /* 0x0000000415157c24 */ /* 0x000fe2000f8e02ff */
[----:B------:R-:W-:Y:S01]  /*1850*/  LEA R238, P1, R9, UR6, 0x1 ;  /* 0x0000000609ee7c11 */ /* 0x000fe2000f8208ff */
[----:B------:R-:W-:Y:S01]  /*1860*/  IMAD R22, R22, UR4, RZ ;  /* 0x0000000416167c24 */ /* 0x000fe2000f8e02ff */
[----:B------:R-:W-:Y:S01]  /*1870*/  LEA.HI.X.SX32 R165, R7, UR7, 0x1, P2 ;  /* 0x0000000707a57c11 */ /* 0x000fe200090f0eff */
[----:B------:R-:W-:Y:S01]  /*1880*/  IMAD R8, R8, UR4, RZ ;  /* 0x0000000408087c24 */ /* 0x000fe2000f8e02ff */
[----:B------:R-:W-:Y:S01]  /*1890*/  LEA.HI.X.SX32 R239, R9, UR7, 0x1, P1 ;  /* 0x0000000709ef7c11 */ /* 0x000fe200088f0eff */
[----:B------:R-:W-:Y:S01]  /*18a0*/  UMOV UR4, URZ ;  /* 0x0000003f00047c82 */ /* 0x000fe20008000000 */
[----:B------:R-:W-:Y:S01]  /*18b0*/  LEA R170, P0, R11, UR6, 0x1 ;  /* 0x000000060baa7c11 */ /* 0x000fe2000f8008ff */
[----:B-1----:R-:W-:Y:S01]  /*18c0*/  IMAD R91, R3, R92, RZ ;  /* 0x0000005c035b7224 */ /* 0x002fe200078e02ff */
[----:B------:R-:W-:Y:S01]  /*18d0*/  LEA R154, P4, R10, UR6, 0x1 ;  /* 0x000000060a9a7c11 */ /* 0x000fe2000f8808ff */
[C---:B------:R-:W-:Y:S01]  /*18e0*/  IMAD R112, R69.reuse, 0x2d, RZ ;  /* 0x0000002d45707824 */ /* 0x040fe200078e02ff */
[----:B------:R-:W-:Y:S01]  /*18f0*/  LEA R160, P6, R12, UR6, 0x1 ;  /* 0x000000060ca07c11 */ /* 0x000fe2000f8c08ff */
[----:B------:R-:W-:Y:S01]  /*1900*/  IMAD R113, R69, 0x2c, RZ ;  /* 0x0000002c45717824 */ /* 0x000fe200078e02ff */
        /* <DEDUP_REMOVED lines=8> */
[----:B------:R-:W-:Y:S01]  /*1990*/  LEA.HI.X.SX32 R171, R11, UR7, 0x1, P0 ;  /* 0x000000070bab7c11 */ /* 0x000fe200080f0eff */
[C---:B------:R-:W-:Y:S01]  /*19a0*/  IMAD R58, R69.reuse, 0x27, RZ ;  /* 0x00000027453a7824 */ /* 0x040fe200078e02ff */
[----:B------:R-:W-:Y:S01]  /*19b0*/  LEA.HI.X.SX32 R155, R10, UR7, 0x1, P4 ;  /* 0x000000070a9b7c11 */ /* 0x000fe2000a0f0eff */
[C---:B------:R-:W-:Y:S01]  /*19c0*/  IMAD R57, R69.reuse, 0x26, RZ ;  /* 0x0000002645397824 */ /* 0x040fe200078e02ff */
[----:B------:R-:W-:Y:S01]  /*19d0*/  LEA.HI.X.SX32 R161, R12, UR7, 0x1, P6 ;  /* 0x000000070ca17c11 */ /* 0x000fe2000b0f0eff */
[----:B------:R-:W-:Y:S01]  /*19e0*/  IMAD R6, R69, 0x25, RZ ;  /* 0x0000002545067824 */ /* 0x000fe200078e02ff */
[----:B------:R-:W-:Y:S01]  /*19f0*/  LEA.HI.X.SX32 R157, R13, UR7, 0x1, P5 ;  /* 0x000000070d9d7c11 */ /* 0x000fe2000a8f0eff */
[C---:B------:R-:W-:Y:S01]  /*1a00*/  IMAD R23, R69.reuse, 0x22, RZ ;  /* 0x0000002245177824 */ /* 0x040fe200078e02ff */
[----:B------:R-:W-:Y:S01]  /*1a10*/  LEA.HI.X.SX32 R149, R14, UR7, 0x1, P3 ;  /* 0x000000070e957c11 */ /* 0x000fe200098f0eff */
[----:B------:R-:W-:Y:S01]  /*1a20*/  IMAD R14, R69, 0x1f, RZ ;  /* 0x0000001f450e7824 */ /* 0x000fe200078e02ff */
[----:B------:R-:W-:Y:S01]  /*1a30*/  LEA.HI.X.SX32 R147, R15, UR7, 0x1, P2 ;  /* 0x000000070f937c11 */ /* 0x000fe200090f0eff */
[C---:B------:R-:W-:Y:S01]  /*1a40*/  IMAD R12, R69.reuse, 0x1d, RZ ;  /* 0x0000001d450c7824 */ /* 0x040fe200078e02ff */
[----:B------:R-:W-:Y:S01]  /*1a50*/  LEA.HI.X.SX32 R163, R16, UR7, 0x1, P1 ;  /* 0x0000000710a37c11 */ /* 0x000fe200088f0eff */
[----:B------:R-:W-:Y:S01]  /*1a60*/  IMAD.SHL.U32 R16, R69, 0x20, RZ ;  /* 0x0000002045107824 */ /* 0x000fe200078e00ff */
        /* <DEDUP_REMOVED lines=11> */
[C---:B------:R-:W-:Y:S01]  /*1b20*/  IMAD R90, R69.reuse, 0x17, RZ ;  /* 0x00000017455a7824 */ /* 0x040fe200078e02ff */
[----:B------:R-:W-:Y:S01]  /*1b30*/  LEA R136, P1, R8, UR6, 0x1 ;  /* 0x0000000608887c11 */ /* 0x000fe2000f8208ff */
[----:B------:R-:W-:Y:S01]  /*1b40*/  UIADD3 UR6, UR12, 0x4000, URZ ;  /* 0x000040000c067890 */ /* 0x000fe2000fffe03f */
[----:B------:R-:W-:Y:S01]  /*1b50*/  LEA.HI.X.SX32 R151, R18, UR7, 0x1, P4 ;  /* 0x0000000712977c11 */ /* 0x000fe2000a0f0eff */
[----:B------:R-:W-:Y:S01]  /*1b60*/  IMAD R18, R69, 0x21, RZ ;  /* 0x0000002145127824 */ /* 0x000fe200078e02ff */
[----:B------:R-:W-:Y:S01]  /*1b70*/  LEA.HI.X.SX32 R137, R8, UR7, 0x1, P1 ;  /* 0x0000000708897c11 */ /* 0x000fe200088f0eff */
[----:B------:R-:W-:Y:S01]  /*1b80*/  USHF.R.U32.HI UR6, URZ, 0x4, UR6 ;  /* 0x000000043f067899 */ /* 0x000fe20008011606 */
[----:B------:R-:W-:Y:S01]  /*1b90*/  IMAD.U32 R8, RZ, RZ, UR8 ;  /* 0x00000008ff087e24 */ /* 0x000fe2000f8e00ff */
[----:B------:R-:W-:Y:S01]  /*1ba0*/  UIADD3 UR8, UP0, UR13, 0x80, URZ ;  /* 0x000000800d087890 */ /* 0x000fe2000ff1e03f */
[----:B------:R-:W-:Y:S01]  /*1bb0*/  LEA.HI.X.SX32 R159, R20, UR7, 0x1, P5 ;  /* 0x00000007149f7c11 */ /* 0x000fe2000a8f0eff */
[----:B------:R-:W-:Y:S01]  /*1bc0*/  USGXT.U32 UR6, UR6, 0xe ;  /* 0x0000000e0606789a */ /* 0x000fe20008000000 */
[----:B------:R-:W-:Y:S01]  /*1bd0*/  LEA.HI.X.SX32 R141, R21, UR7, 0x1, P3 ;  /* 0x00000007158d7c11 */ /* 0x000fe200098f0eff */
[----:B------:R-:W-:Y:S01]  /*1be0*/  UIADD3.X UR9, UR4, 0x40000040, URZ, UP0, !UPT ;  /* 0x4000004004097890 */ /* 0x000fe200087fe43f */
[----:B------:R-:W-:Y:S01]  /*1bf0*/  LEA.HI.X.SX32 R143, R22, UR7, 0x1, P2 ;  /* 0x00000007168f7c11 */ /* 0x000fe200090f0eff */
[----:B------:R-:W-:Y:S01]  /*1c00*/  UIADD3 UR10, UP0, UR6, 0x2, URZ ;  /* 0x00000002060a7890 */ /* 0x000fe2000ff1e03f */
[C---:B------:R-:W-:Y:S01]  /*1c10*/  IMAD R22, R69.reuse, 0x24, RZ ;  /* 0x0000002445167824 */ /* 0x040fe200078e02ff */
[----:B------:R-:W-:Y:S01]  /*1c20*/  CS2R R42, SRZ ;  /* 0x00000000002a7805 */ /* 0x000fe2000001ff00 */
[C---:B------:R-:W-:Y:S01]  /*1c30*/  IMAD R21, R69.reuse, 0x23, RZ ;  /* 0x0000002345157824 */ /* 0x040fe200078e02ff */
[----:B------:R-:W-:Y:S01]  /*1c40*/  UIADD3.X UR11, UR5, 0x40000040, URZ, UP0, !UPT ;  /* 0x40000040050b7890 */ /* 0x000fe200087fe43f */
[C---:B------:R-:W-:Y:S01]  /*1c50*/  IMAD R20, R69.reuse, 0x1e, RZ ;  /* 0x0000001e45147824 */ /* 0x040fe200078e02ff */
[----:B------:R-:W-:Y:S01]  /*1c60*/  CS2R R24, SRZ ;  /* 0x0000000000187805 */ /* 0x000fe2000001ff00 */
        /* <DEDUP_REMOVED lines=12> */
[C---:B------:R-:W-:Y:S01]  /*1d30*/  IMAD.SHL.U32 R83, R69.reuse, 0x10, RZ ;  /* 0x0000001045537824 */ /* 0x040fe200078e00ff */
[C---:B------:R-:W-:Y:S01]  /*1d40*/  LOP3.LUT R68, R4.reuse, 0x10, RZ, 0x3c, !PT ;  /* 0x0000001004447812 */ /* 0x040fe200078e3cff */
[C---:B------:R-:W-:Y:S01]  /*1d50*/  IMAD R82, R69.reuse, 0xf, RZ ;  /* 0x0000000f45527824 */ /* 0x040fe200078e02ff */
        /* <DEDUP_REMOVED lines=10> */
[----:B------:R-:W-:Y:S01]  /*1e00*/  LOP3.LUT R62, R4, 0x70, RZ, 0x3c, !PT ;  /* 0x00000070043e7812 */ /* 0x000fe200078e3cff */
[----:B------:R-:W-:Y:S01]  /*1e10*/  IMAD R76, R69, 0x9, RZ ;  /* 0x00000009454c7824 */ /* 0x000fe200078e02ff */
[----:B------:R-:W-:Y:S01]  /*1e20*/  LOP3.LUT R61, R5, 0x20, RZ, 0x3c, !PT ;  /* 0x00000020053d7812 */ /* 0x000fe200078e3cff */
[----:B------:R-:W-:Y:S01]  /*1e30*/  IMAD.SHL.U32 R75, R69, 0x8, RZ ;  /* 0x00000008454b7824 */ /* 0x000fe200078e00ff */
[----:B------:R-:W-:Y:S01]  /*1e40*/  LOP3.LUT R60, R5, 0x40, RZ, 0x3c, !PT ;  /* 0x00000040053c7812 */ /* 0x000fe200078e3cff */
[----:B------:R-:W-:Y:S01]  /*1e50*/  IMAD R74, R69, 0x7, RZ ;  /* 0x00000007454a7824 */ /* 0x000fe200078e02ff */
[----:B------:R-:W-:Y:S01]  /*1e60*/  LOP3.LUT R59, R5, 0x60, RZ, 0x3c, !PT ;  /* 0x00000060053b7812 */ /* 0x000fe200078e3cff */
[----:B------:R-:W-:Y:S01]  /*1e70*/  IMAD R73, R69, 0x6, RZ ;  /* 0x0000000645497824 */ /* 0x000fe200078e02ff */
[----:B------:R-:W-:Y:S01]  /*1e80*/  LEA.HI.X.SX32 R153, R17, UR7, 0x1, P0 ;  /* 0x0000000711997c11 */ /* 0x000fe200080f0eff */
[----:B------:R-:W-:Y:S01]  /*1e90*/  IMAD R72, R69, 0x5, RZ ;  /* 0x0000000545487824 */ /* 0x000fe200078e02ff */
[----:B------:R-:W-:Y:S01]  /*1ea0*/  LEA.HI.X.SX32 R145, R19, UR7, 0x1, P6 ;  /* 0x0000000713917c11 */ /* 0x000fe2000b0f0eff */
[C---:B------:R-:W-:Y:S01]  /*1eb0*/  IMAD.SHL.U32 R71, R69.reuse, 0x4, RZ ;  /* 0x0000000445477824 */ /* 0x040fe200078e00ff */
[----:B------:R-:W-:Y:S01]  /*1ec0*/  UIADD3.64 UR16, UR8, 0x80, URZ ;  /* 0x0000008008107897 */ /* 0x000fe2000fffe03f */
[C---:B------:R-:W-:Y:S01]  /*1ed0*/  IMAD R70, R69.reuse, 0x3, RZ ;  /* 0x0000000345467824 */ /* 0x040fe200078e02ff */
[----:B------:R-:W-:Y:S01]  /*1ee0*/  UIADD3.64 UR20, UR8, 0x100, URZ ;  /* 0x0000010008147897 */ /* 0x000fe2000fffe03f */
[----:B------:R-:W-:Y:S01]  /*1ef0*/  IMAD.SHL.U32 R92, R92, 0x40, RZ ;  /* 0x000000405c5c7824 */ /* 0x000fe200078e00ff */
[----:B------:R-:W-:Y:S01]  /*1f00*/  UIADD3.64 UR24, UR8, 0x180, URZ ;  /* 0x0000018008187897 */ /* 0x000fe2000fffe03f */
[----:B------:R-:W-:Y:S01]  /*1f10*/  IMAD.SHL.U32 R69, R69, 0x2, RZ ;  /* 0x0000000245457824 */ /* 0x000fe200078e00ff */
[----:B------:R-:W-:-:S02]  /*1f20*/  UIADD3.64 UR28, UR8, 0x200, URZ ;  /* 0x00000200081c7897 */ /* 0x000fc4000fffe03f */
[----:B------:R-:W-:Y:S02]  /*1f30*/  UIADD3.64 UR32, UR8, 0x280, URZ ;  /* 0x0000028008207897 */ /* 0x000fe4000fffe03f */
[----:B------:R-:W-:Y:S02]  /*1f40*/  UIADD3.64 UR36, UR8, 0x300, URZ ;  /* 0x0000030008247897 */ /* 0x000fe4000fffe03f */
[----:B------:R-:W-:Y:S02]  /*1f50*/  UIADD3.64 UR18, UR10, 0x2, URZ ;  /* 0x000000020a127897 */ /* 0x000fe4000fffe03f */
[----:B------:R-:W-:Y:S01]  /*1f60*/  UIADD3.64 UR22, UR10, 0x4, URZ ;  /* 0x000000040a167897 */ /* 0x000fe2000fffe03f */
[----:B------:R-:W-:-:S11]  /*1f70*/  UMOV UR7, 0x40000040 ;  /* 0x4000004000077882 */ /* 0x000fd60000000000 */
.L_x_1:
[C---:B------:R-:W-:Y:S01]  /*1f80*/  ISETP.GT.AND P0, PT, R8.reuse, 0x2, PT ;  /* 0x000000020800780c */ /* 0x040fe20003f04270 */
[--C-:B------:R-:W-:Y:S01]  /*1f90*/  IMAD.WIDE R118, R69, 0x2, R126.reuse ;  /* 0x0000000245767825 */ /* 0x100fe200078e027e */
[C---:B------:R-:W-:Y:S01]  /*1fa0*/  ISETP.GT.AND P1, PT, R8.reuse, 0x3, PT ;  /* 0x000000030800780c */ /* 0x040fe20003f24270 */
[----:B------:R-:W0:Y:S01]  /*1fb0*/  LDC R139, c[0x0][0x238] ;  /* 0x00008e00ff8b7b82 */ /* 0x000e220000000800 */
[----:B------:R-:W-:Y:S01]  /*1fc0*/  ISETP.GT.AND P2, PT, R8, 0x4, PT ;  /* 0x000000040800780c */ /* 0x000fe20003f44270 */
[----:B------:R-:W-:Y:S01]  /*1fd0*/  IMAD.WIDE R122, R70, 0x2, R126 ;  /* 0x00000002467a7825 */ /* 0x000fe200078e027e */
[----:B------:R-:W-:Y:S02]  /*1fe0*/  ISETP.GT.AND P3, PT, R8, 0x5, PT ;  /* 0x000000050800780c */ /* 0x000fe40003f64270 */
[----:B------:R-:W-:Y:S01]  /*1ff0*/  PRMT R206, RZ, 0x7610, R206 ;  /* 0x00007610ffce7816 */ /* 0x000fe200000000ce */
[----:B------:R-:W-:Y:S01]  /*2000*/  IMAD.WIDE R124, R71, 0x2, R126 ;  /* 0x00000002477c7825 */ /* 0x000fe200078e027e */
[----:B------:R-:W-:-:S02]  /*2010*/  PRMT R213, RZ, 0x7610, R213 ;  /* 0x00007610ffd57816 */ /* 0x000fc400000000d5 */
[----:B------:R-:W-:Y:S01]  /*2020*/  PRMT R190, RZ, 0x7610, R190 ;  /* 0x00007610ffbe7816 */ /* 0x000fe200000000be */
[----:B------:R-:W-:Y:S01]  /*2030*/  IMAD.WIDE R128, R72, 0x2, R126 ;  /* 0x0000000248807825 */ /* 0x000fe200078e027e */
[----:B------:R-:W-:Y:S01]  /*2040*/  PRMT R197, RZ, 0x7610, R197 ;  /* 0x00007610ffc57816 */ /* 0x000fe200000000c5 */
[----:B------:R1:W2:Y:S01]  /*2050*/  @P0 LDG.E.U16 R206, desc[UR14][R118.64] ;  /* 0x0000000e76ce0981 */ /* 0x0002a2000c1e1500 */
[----:B------:R-:W-:-:S03]  /*2060*/  ISETP.GT.AND P0, PT, R8, 0x6, PT ;  /* 0x000000060800780c */ /* 0x000fc60003f04270 */
[----:B------:R3:W4:Y:S01]  /*2070*/  @P1 LDG.E.U16 R213, desc[UR14][R122.64] ;  /* 0x0000000e7ad51981 */ /* 0x000722000c1e1500 */
[----:B------:R-:W-:-:S03]  /*2080*/  ISETP.GT.AND P1, PT, R8, 0x7, PT ;  /* 0x000000070800780c */ /* 0x000fc60003f24270 */
[----:B------:R5:W4:Y:S01]  /*2090*/  @P2 LDG.E.U16 R190, desc[UR14][R124.64] ;  /* 0x0000000e7cbe2981 */ /* 0x000b22000c1e1500 */
[----:B------:R-:W-:-:S03]  /*20a0*/  ISETP.GT.AND P2, PT, R8, 0x8, PT ;  /* 0x000000080800780c */ /* 0x000fc60003f44270 */
[----:B------:R5:W4:Y:S01]  /*20b0*/  @P3 LDG.E.U16 R197, desc[UR14][R128.64] ;  /* 0x0000000e80c53981 */ /* 0x000b22000c1e1500 */
[----:B------:R-:W-:Y:S01]  /*20c0*/  ISETP.GT.AND P3, PT, R8, 0x9, PT ;  /* 0x000000090800780c */ /* 0x000fe20003f64270 */
[----:B-1----:R-:W-:Y:S01]  /*20d0*/  IMAD.WIDE R118, R73, 0x2, R126 ;  /* 0x0000000249767825 */ /* 0x002fe200078e027e */
[----:B------:R-:W-:Y:S02]  /*20e0*/  PRMT R174, RZ, 0x7610, R174 ;  /* 0x00007610ffae7816 */ /* 0x000fe400000000ae */
[----:B------:R-:W-:Y:S01]  /*20f0*/  PRMT R181, RZ, 0x7610, R181 ;  /* 0x00007610ffb57816 */ /* 0x000fe200000000b5 */
[----:B---3--:R-:W-:Y:S01]  /*2100*/  IMAD.WIDE R122, R74, 0x2, R126 ;  /* 0x000000024a7a7825 */ /* 0x008fe200078e027e */
[----:B------:R-:W-:Y:S02]  /*2110*/  PRMT R121, RZ, 0x7610, R121 ;  /* 0x00007610ff797816 */ /* 0x000fe40000000079 */
[----:B------:R-:W-:Y:S01]  /*2120*/  PRMT R227, RZ, 0x7610, R227 ;  /* 0x00007610ffe37816 */ /* 0x000fe200000000e3 */
[----:B-----5:R-:W-:Y:S01]  /*2130*/  IMAD.WIDE R124, R75, 0x2, R126 ;  /* 0x000000024b7c7825 */ /* 0x020fe200078e027e */
[----:B------:R-:W-:Y:S01]  /*2140*/  ISETP.GT.AND P4, PT, R8, 0xa, PT ;  /* 0x0000000a0800780c */ /* 0x000fe20003f84270 */
[----:B------:R1:W3:Y:S01]  /*2150*/  @P0 LDG.E.U16 R174, desc[UR14][R118.64] ;  /* 0x0000000e76ae0981 */ /* 0x0002e2000c1e1500 */
[----:B------:R-:W-:Y:S01]  /*2160*/  PRMT R204, RZ, 0x7610, R204 ;  /* 0x00007610ffcc7816 */ /* 0x000fe200000000cc */
[--C-:B------:R-:W-:Y:S01]  /*2170*/  IMAD.WIDE R128, R76, 0x2, R126.reuse ;  /* 0x000000024c807825 */ /* 0x100fe200078e027e */
[C---:B------:R-:W-:Y:S01]  /*2180*/  ISETP.GT.AND P0, PT, R8.reuse, 0xb, PT ;  /* 0x0000000b0800780c */ /* 0x040fe20003f04270 */
[----:B------:R-:W5:Y:S01]  /*2190*/  @P1 LDG.E.U16 R181, desc[UR14][R122.64] ;  /* 0x0000000e7ab51981 */ /* 0x000f62000c1e1500 */
[----:B------:R-:W-:Y:S01]  /*21a0*/  ISETP.GT.AND P1, PT, R8, 0xc, PT ;  /* 0x0000000c0800780c */ /* 0x000fe20003f24270 */
[----:B------:R-:W-:-:S02]  /*21b0*/  IMAD.WIDE R130, R77, 0x2, R126 ;  /* 0x000000024d827825 */ /* 0x000fc400078e027e */
[----:B------:R0:W2:Y:S01]  /*21c0*/  @P2 LDG.E.U16 R121, desc[UR14][R124.64] ;  /* 0x0000000e7c792981 */ /* 0x0000a2000c1e1500 */
[----:B------:R-:W-:-:S03]  /*21d0*/  ISETP.GT.AND P2, PT, R8, 0xd, PT ;  /* 0x0000000d0800780c */ /* 0x000fc60003f44270 */
[----:B------:R0:W4:Y:S01]  /*21e0*/  @P3 LDG.E.U16 R227, desc[UR14][R128.64] ;  /* 0x0000000e80e33981 */ /* 0x000122000c1e1500 */
[----:B------:R-:W-:Y:S01]  /*21f0*/  ISETP.GT.AND P3, PT, R8, 0xe, PT ;  /* 0x0000000e0800780c */ /* 0x000fe20003f64270 */
[----:B-1----:R-:W-:Y:S01]  /*2200*/  IMAD.WIDE R118, R78, 0x2, R126 ;  /* 0x000000024e767825 */ /* 0x002fe200078e027e */
[----:B------:R-:W-:Y:S01]  /*2210*/  PRMT R211, RZ, 0x7610, R211 ;  /* 0x00007610ffd37816 */ /* 0x000fe200000000d3 */
[----:B------:R1:W3:Y:S01]  /*2220*/  @P4 LDG.E.U16 R204, desc[UR14][R130.64] ;  /* 0x0000000e82cc4981 */ /* 0x0002e2000c1e1500 */
[----:B------:R-:W-:Y:S01]  /*2230*/  PRMT R188, RZ, 0x7610, R188 ;  /* 0x00007610ffbc7816 */ /* 0x000fe200000000bc */
[----:B0-----:R-:W-:Y:S01]  /*2240*/  IMAD.WIDE R124, R79, 0x2, R126 ;  /* 0x000000024f7c7825 */ /* 0x001fe200078e027e */
[----:B------:R-:W-:Y:S02]  /*2250*/  PRMT R195, RZ, 0x7610, R195 ;  /* 0x00007610ffc37816 */ /* 0x000fe400000000c3 */
[----:B------:R-:W-:Y:S01]  /*2260*/  PRMT R172, RZ, 0x7610, R172 ;  /* 0x00007610ffac7816 */ /* 0x000fe200000000ac */
[--C-:B------:R-:W-:Y:S01]  /*2270*/  IMAD.WIDE R128, R80, 0x2, R126.reuse ;  /* 0x0000000250807825 */ /* 0x100fe200078e027e */
[C---:B------:R-:W-:Y:S01]  /*2280*/  ISETP.GT.AND P4, PT, R8.reuse, 0xf, PT ;  /* 0x0000000f0800780c */ /* 0x040fe20003f84270 */
[----:B------:R0:W5:Y:S02]  /*2290*/  @P0 LDG.E.U16 R211, desc[UR14][R118.64] ;  /* 0x0000000e76d30981 */ /* 0x000164000c1e1500 */
[----:B-1----:R-:W-:Y:S01]  /*22a0*/  IMAD.WIDE R130, R81, 0x2, R126 ;  /* 0x0000000251827825 */ /* 0x002fe200078e027e */
[C---:B------:R-:W-:Y:S01]  /*22b0*/  ISETP.GT.AND P0, PT, R8.reuse, 0x10, PT ;  /* 0x000000100800780c */ /* 0x040fe20003f04270 */
[----:B------:R1:W5:Y:S01]  /*22c0*/  @P1 LDG.E.U16 R188, desc[UR14][R124.64] ;  /* 0x0000000e7cbc1981 */ /* 0x000362000c1e1500 */
[----:B------:R-:W-:-:S03]  /*22d0*/  ISETP.GT.AND P1, PT, R8, 0x11, PT ;  /* 0x000000110800780c */ /* 0x000fc60003f24270 */
[----:B------:R1:W5:Y:S01]  /*22e0*/  @P2 LDG.E.U16 R195, desc[UR14][R128.64] ;  /* 0x0000000e80c32981 */ /* 0x000362000c1e1500 */
[----:B------:R-:W-:-:S03]  /*22f0*/  ISETP.GT.AND P2, PT, R8, 0x12, PT ;  /* 0x000000120800780c */ /* 0x000fc60003f44270 */
[----:B------:R1:W5:Y:S01]  /*2300*/  @P3 LDG.E.U16 R172, desc[UR14][R130.64] ;  /* 0x0000000e82ac3981 */ /* 0x000362000c1e1500 */
[----:B------:R-:W-:Y:S01]  /*2310*/  ISETP.GT.AND P3, PT, R8, 0x13, PT ;  /* 0x000000130800780c */ /* 0x000fe20003f64270 */
[----:B------:R-:W-:Y:S01]  /*2320*/  IMAD.WIDE R132, R82, 0x2, R126 ;  /* 0x0000000252847825 */ /* 0x000fe200078e027e */
[----:B------:R-:W-:Y:S02]  /*2330*/  PRMT R179, RZ, 0x7610, R179 ;  /* 0x00007610ffb37816 */ /* 0x000fe400000000b3 */
[----:B------:R-:W-:Y:S01]  /*2340*/  PRMT R123, RZ, 0x7610, R123 ;  /* 0x00007610ff7b7816 */ /* 0x000fe2000000007b */
[----:B0-----:R-:W-:Y:S01]  /*2350*/  IMAD.WIDE R118, R83, 0x2, R126 ;  /* 0x0000000253767825 */ /* 0x001fe200078e027e */
[----:B------:R-:W-:Y:S02]  /*2360*/  PRMT R225, RZ, 0x7610, R225 ;  /* 0x00007610ffe17816 */ /* 0x000fe400000000e1 */
[----:B------:R0:W5:Y:S01]  /*2370*/  @P4 LDG.E.U16 R179, desc[UR14][R132.64] ;  /* 0x0000000e84b34981 */ /* 0x000162000c1e1500 */
[----:B------:R-:W-:Y:S01]  /*2380*/  PRMT R202, RZ, 0x7610, R202 ;  /* 0x00007610ffca7816 */ /* 0x000fe200000000ca */
[----:B-1----:R-:W-:Y:S01]  /*2390*/  IMAD.WIDE R124, R84, 0x2, R126 ;  /* 0x00000002547c7825 */ /* 0x002fe200078e027e */
[----:B------:R-:W-:Y:S01]  /*23a0*/  PRMT R209, RZ, 0x7610, R209 ;  /* 0x00007610ffd17816 */ /* 0x000fe200000000d1 */
[----:B------:R1:W4:Y:S01]  /*23b0*/  @P0 LDG.E.U16 R123, desc[UR14][R118.64] ;  /* 0x0000000e767b0981 */ /* 0x000322000c1e1500 */
[----:B------:R-:W-:Y:S01]  /*23c0*/  ISETP.GT.AND P4, PT, R8, 0x14, PT ;  /* 0x000000140800780c */ /* 0x000fe20003f84270 */
[----:B------:R-:W-:-:S04]  /*23d0*/  IMAD.WIDE R128, R85, 0x2, R126 ;  /* 0x0000000255807825 */ /* 0x000fc800078e027e */
[----:B------:R-:W-:Y:S01]  /*23e0*/  IMAD.WIDE R130, R86, 0x2, R126 ;  /* 0x0000000256827825 */ /* 0x000fe200078e027e */
[----:B------:R1:W3:Y:S01]  /*23f0*/  @P1 LDG.E.U16 R225, desc[UR14][R124.64] ;  /* 0x0000000e7ce11981 */ /* 0x0002e2000c1e1500 */
[C---:B------:R-:W-:Y:S02]  /*2400*/  ISETP.GT.AND P0, PT, R8.reuse, 0x15, PT ;  /* 0x000000150800780c */ /* 0x040fe40003f04270 */
[C---:B------:R-:W-:Y:S01]  /*2410*/  ISETP.GT.AND P1, PT, R8.reuse, 0x16, PT ;  /* 0x000000160800780c */ /* 0x040fe20003f24270 */
[----:B------:R1:W5:Y:S01]  /*2420*/  @P2 LDG.E.U16 R202, desc[UR14][R128.64] ;  /* 0x0000000e80ca2981 */ /* 0x000362000c1e1500 */
[----:B------:R-:W-:-:S03]  /*2430*/  ISETP.GT.AND P2, PT, R8, 0x17, PT ;  /* 0x000000170800780c */ /* 0x000fc60003f44270 */
[----:B------:R1:W5:Y:S01]  /*2440*/  @P3 LDG.E.U16 R209, desc[UR14][R130.64] ;  /* 0x0000000e82d13981 */ /* 0x000362000c1e1500 */
[----:B------:R-:W-:Y:S01]  /*2450*/  ISETP.GT.AND P3, PT, R8, 0x18, PT ;  /* 0x000000180800780c */ /* 0x000fe20003f64270 */
[----:B0-----:R-:W-:Y:S01]  /*2460*/  IMAD.WIDE R132, R87, 0x2, R126 ;  /* 0x0000000257847825 */ /* 0x001fe200078e027e */
[----:B------:R-:W-:Y:S02]  /*2470*/  PRMT R186, RZ, 0x7610, R186 ;  /* 0x00007610ffba7816 */ /* 0x000fe400000000ba */
[----:B------:R-:W-:Y:S01]  /*2480*/  PRMT R193, RZ, 0x7610, R193 ;  /* 0x00007610ffc17816 */ /* 0x000fe200000000c1 */
[----:B-1----:R-:W-:Y:S01]  /*2490*/  IMAD.WIDE R118, R88, 0x2, R126 ;  /* 0x0000000258767825 */ /* 0x002fe200078e027e */
[----:B------:R-:W-:Y:S02]  /*24a0*/  PRMT R168, RZ, 0x7610, R168 ;  /* 0x00007610ffa87816 */ /* 0x000fe400000000a8 */
[----:B------:R0:W5:Y:S01]  /*24b0*/  @P4 LDG.E.U16 R186, desc[UR14][R132.64] ;  /* 0x0000000e84ba4981 */ /* 0x000162000c1e1500 */
[----:B------:R-:W-:Y:S01]  /*24c0*/  PRMT R177, RZ, 0x7610, R177 ;  /* 0x00007610ffb17816 */ /* 0x000fe200000000b1 */
[----:B------:R-:W-:Y:S01]  /*24d0*/  IMAD.WIDE R124, R89, 0x2, R126 ;  /* 0x00000002597c7825 */ /* 0x000fe200078e027e */
[----:B------:R-:W-:Y:S01]  /*24e0*/  PRMT R19, RZ, 0x7610, R19 ;  /* 0x00007610ff137816 */ /* 0x000fe20000000013 */
[----:B------:R1:W5:Y:S01]  /*24f0*/  @P0 LDG.E.U16 R193, desc[UR14][R118.64] ;  /* 0x0000000e76c10981 */ /* 0x000362000c1e1500 */
[----:B------:R-:W-:Y:S01]  /*2500*/  ISETP.GT.AND P4, PT, R8, 0x19, PT ;  /* 0x000000190800780c */ /* 0x000fe20003f84270 */
[----:B------:R-:W-:-:S04]  /*2510*/  IMAD.WIDE R128, R90, 0x2, R126 ;  /* 0x000000025a807825 */ /* 0x000fc800078e027e */
[----:B------:R-:W-:Y:S01]  /*2520*/  IMAD.WIDE R130, R9, 0x2, R126 ;  /* 0x0000000209827825 */ /* 0x000fe200078e027e */
[----:B------:R1:W5:Y:S01]  /*2530*/  @P1 LDG.E.U16 R168, desc[UR14][R124.64] ;  /* 0x0000000e7ca81981 */ /* 0x000362000c1e1500 */
[C---:B------:R-:W-:Y:S02]  /*2540*/  ISETP.GT.AND P0, PT, R8.reuse, 0x1a, PT ;  /* 0x0000001a0800780c */ /* 0x040fe40003f04270 */
[C---:B------:R-:W-:Y:S01]  /*2550*/  ISETP.GT.AND P1, PT, R8.reuse, 0x1b, PT ;  /* 0x0000001b0800780c */ /* 0x040fe20003f24270 */
[----:B------:R1:W5:Y:S01]  /*2560*/  @P2 LDG.E.U16 R177, desc[UR14][R128.64] ;  /* 0x0000000e80b12981 */ /* 0x000362000c1e1500 */
[----:B------:R-:W-:-:S03]  /*2570*/  ISETP.GT.AND P2, PT, R8, 0x1c, PT ;  /* 0x0000001c0800780c */ /* 0x000fc60003f44270 */
[----:B------:R1:W3:Y:S01]  /*2580*/  @P3 LDG.E.U16 R19, desc[UR14][R130.64] ;  /* 0x0000000e82133981 */ /* 0x0002e2000c1e1500 */
        /* <DEDUP_REMOVED lines=50> */
[----:B------:R1:W5:Y:S02]  /*28b0*/  @P0 LDG.E.U16 R182, desc[UR14][R118.64] ;  /* 0x0000000e76b60981 */ /* 0x000364000c1e1500 */
[----:B------:R-:W-:-:S04]  /*28c0*/  IMAD.WIDE R130, R57, 0x2, R126 ;  /* 0x0000000239827825 */ /* 0x000fc800078e027e */
[--C-:B0-----:R-:W-:Y:S01]  /*28d0*/  IMAD.WIDE R132, R58, 0x2, R126.reuse ;  /* 0x000000023a847825 */ /* 0x101fe200078e027e */
[----:B------:R0:W5:Y:S01]  /*28e0*/  @P1 LDG.E.U16 R189, desc[UR14][R128.64] ;  /* 0x0000000e80bd1981 */ /* 0x000162000c1e1500 */
[C---:B------:R-:W-:Y:S02]  /*28f0*/  ISETP.GT.AND P4, PT, R8.reuse, 0x28, PT ;  /* 0x000000280800780c */ /* 0x040fe40003f84270 */
[C---:B------:R-:W-:Y:S01]  /*2900*/  ISETP.GT.AND P0, PT, R8.reuse, 0x29, PT ;  /* 0x000000290800780c */ /* 0x040fe20003f04270 */
[----:B------:R0:W5:Y:S01]  /*2910*/  @P2 LDG.E.U16 R124, desc[UR14][R130.64] ;  /* 0x0000000e827c2981 */ /* 0x000162000c1e1500 */
[C---:B------:R-:W-:Y:S02]  /*2920*/  ISETP.GT.AND P1, PT, R8.reuse, 0x2a, PT ;  /* 0x0000002a0800780c */ /* 0x040fe40003f24270 */
[C---:B------:R-:W-:Y:S01]  /*2930*/  ISETP.GT.AND P2, PT, R8.reuse, 0x2b, PT ;  /* 0x0000002b0800780c */ /* 0x040fe20003f44270 */
[----:B------:R0:W5:Y:S01]  /*2940*/  @P3 LDG.E.U16 R173, desc[UR14][R132.64] ;  /* 0x0000000e84ad3981 */ /* 0x000162000c1e1500 */
[----:B------:R-:W-:Y:S01]  /*2950*/  ISETP.GT.AND P3, PT, R8, 0x2c, PT ;  /* 0x0000002c0800780c */ /* 0x000fe20003f64270 */
[----:B------:R-:W-:Y:S01]  /*2960*/  IMAD.WIDE R134, R117, 0x2, R126 ;  /* 0x0000000275867825 */ /* 0x000fe200078e027e */
[----:B------:R-:W-:-:S02]  /*2970*/  PRMT R17, RZ, 0x7610, R17 ;  /* 0x00007610ff117816 */ /* 0x000fc40000000011 */
[----:B------:R-:W-:Y:S01]  /*2980*/  PRMT R219, RZ, 0x7610, R219 ;  /* 0x00007610ffdb7816 */ /* 0x000fe200000000db */
[----:B-1----:R-:W-:Y:S01]  /*2990*/  IMAD.WIDE R118, R116, 0x2, R126 ;  /* 0x0000000274767825 */ /* 0x002fe200078e027e */
[----:B------:R-:W-:Y:S02]  /*29a0*/  PRMT R196, RZ, 0x7610, R196 ;  /* 0x00007610ffc47816 */ /* 0x000fe400000000c4 */
[----:B------:R-:W-:Y:S01]  /*29b0*/  PRMT R203, RZ, 0x7610, R203 ;  /* 0x00007610ffcb7816 */ /* 0x000fe200000000cb */
[----:B0-----:R-:W-:Y:S01]  /*29c0*/  IMAD.WIDE R128, R115, 0x2, R126 ;  /* 0x0000000273807825 */ /* 0x001fe200078e027e */
[----:B------:R-:W-:Y:S01]  /*29d0*/  PRMT R180, RZ, 0x7610, R180 ;  /* 0x00007610ffb47816 */ /* 0x000fe200000000b4 */
[----:B------:R0:W5:Y:S02]  /*29e0*/  @P4 LDG.E.U16 R17, desc[UR14][R134.64] ;  /* 0x0000000e86114981 */ /* 0x000164000c1e1500 */
        /* <DEDUP_REMOVED lines=16> */
[----:B------:R-:W-:Y:S01]  /*2af0*/  PRMT R233, RZ, 0x7610, R233 ;  /* 0x00007610ffe97816 */ /* 0x000fe200000000e9 */
[----:B------:R-:W-:Y:S01]  /*2b00*/  IMAD.WIDE R128, R110, 0x2, R126 ;  /* 0x000000026e807825 */ /* 0x000fe200078e027e */
        /* <DEDUP_REMOVED lines=41> */
[----:B------:R-:W5:Y:S02]  /*2da0*/  @P4 LDG.E.U16 R167, desc[UR14][R134.64] ;  /* 0x0000000e86a74981 */ /* 0x000f64000c1e1500 */
[----:B------:R-:W-:-:S04]  /*2db0*/  IMAD.WIDE R130, R99, 0x2, R126 ;  /* 0x0000000263827825 */ /* 0x000fc800078e027e */
[----:B------:R-:W-:Y:S01]  /*2dc0*/  IMAD.WIDE R132, R98, 0x2, R126 ;  /* 0x0000000262847825 */ /* 0x000fe200078e027e */
[----:B------:R-:W5:Y:S01]  /*2dd0*/  @P0 LDG.E.U16 R231, desc[UR14][R118.64] ;  /* 0x0000000e76e70981 */ /* 0x000f62000c1e1500 */
[C---:B------:R-:W-:Y:S02]  /*2de0*/  ISETP.GT.AND P0, PT, R8.reuse, RZ, PT ;  /* 0x000000ff0800720c */ /* 0x040fe40003f04270 */
[C---:B------:R-:W-:Y:S01]  /*2df0*/  ISETP.GT.AND P4, PT, R8.reuse, 0x3e, PT ;  /* 0x0000003e0800780c */ /* 0x040fe20003f84270 */
        /* <DEDUP_REMOVED lines=13> */
[----:B--2---:R-:W-:Y:S01]  /*2ed0*/  IMAD.WIDE R132, R139, 0x2, R126 ;  /* 0x000000028b847825 */ /* 0x004fe200078e027e */
[----:B------:R-:W-:Y:S01]  /*2ee0*/  PRMT R118, RZ, 0x7610, R118 ;  /* 0x00007610ff767816 */ /* 0x000fe20000000076 */
[----:B------:R-:W2:Y:S01]  /*2ef0*/  @P0 LDG.E.U16 R119, desc[UR14][R126.64] ;  /* 0x0000000e7e770981 */ /* 0x000ea2000c1e1500 */
[----:B------:R-:W-:Y:S01]  /*2f00*/  PRMT R125, RZ, 0x7610, R125 ;  /* 0x00007610ff7d7816 */ /* 0x000fe2000000007d */
[----:B------:R-:W-:-:S02]  /*2f10*/  IMAD.WIDE R134, R95, 0x2, R126 ;  /* 0x000000025f867825 */ /* 0x000fc400078e027e */
[----:B------:R0:W2:Y:S02]  /*2f20*/  @P2 LDG.E.U16 R176, desc[UR14][R128.64] ;  /* 0x0000000e80b02981 */ /* 0x0000a4000c1e1500 */
[----:B------:R-:W-:Y:S02]  /*2f30*/  IMAD.WIDE R138, R94, 0x2, R126 ;  /* 0x000000025e8a7825 */ /* 0x000fe400078e027e */
[----:B------:R1:W2:Y:S04]  /*2f40*/  @P3 LDG.E.U16 R183, desc[UR14][R130.64] ;  /* 0x0000000e82b73981 */ /* 0x0002a8000c1e1500 */
[----:B------:R1:W2:Y:S04]  /*2f50*/  @P1 LDG.E.U16 R229, desc[UR14][R132.64] ;  /* 0x0000000e84e51981 */ /* 0x0002a8000c1e1500 */
[----:B------:R1:W2:Y:S04]  /*2f60*/  @P4 LDG.E.U16 R118, desc[UR14][R134.64] ;  /* 0x0000000e86764981 */ /* 0x0002a8000c1e1500 */
[----:B------:R4:W2:Y:S01]  /*2f70*/  @P5 LDG.E.U16 R125, desc[UR14][R138.64] ;  /* 0x0000000e8a7d5981 */ /* 0x0008a2000c1e1500 */
[----:B------:R-:W-:Y:S01]  /*2f80*/  BAR.SYNC.DEFER_BLOCKING 0x0 ;  /* 0x0000000000007b1d */ /* 0x000fe20000010000 */
[----:B------:R-:W-:Y:S01]  /*2f90*/  ISETP.GE.AND P0, PT, R3, R8, PT ;  /* 0x000000080300720c */ /* 0x000fe20003f06270 */
[----:B0-----:R-:W-:-:S02]  /*2fa0*/  IMAD.MOV.U32 R128, RZ, RZ, R158 ;  /* 0x000000ffff807224 */ /* 0x001fc400078e009e */
[----:B------:R-:W-:Y:S02]  /*2fb0*/  IMAD.MOV.U32 R129, RZ, RZ, R159 ;  /* 0x000000ffff817224 */ /* 0x000fe400078e009f */
[----:B-1----:R-:W-:Y:S02]  /*2fc0*/  IMAD.MOV.U32 R130, RZ, RZ, R140 ;  /* 0x000000ffff827224 */ /* 0x002fe400078e008c */
[----:B------:R-:W-:Y:S02]  /*2fd0*/  IMAD.MOV.U32 R131, RZ, RZ, R141 ;  /* 0x000000ffff837224 */ /* 0x000fe400078e008d */
[----:B------:R-:W-:Y:S02]  /*2fe0*/  IMAD.MOV.U32 R132, RZ, RZ, R142 ;  /* 0x000000ffff847224 */ /* 0x000fe400078e008e */
[----:B------:R-:W-:Y:S01]  /*2ff0*/  IMAD.MOV.U32 R133, RZ, RZ, R143 ;  /* 0x000000ffff857224 */ /* 0x000fe200078e008f */
[----:B------:R-:W-:Y:S01]  /*3000*/  PRMT R210, RZ, 0x7610, R210 ;  /* 0x00007610ffd27816 */ /* 0x000fe200000000d2 */
[----:B------:R-:W-:Y:S01]  /*3010*/  IMAD.MOV.U32 R134, RZ, RZ, R136 ;  /* 0x000000ffff867224 */ /* 0x000fe200078e0088 */
[----:B------:R-:W-:Y:S01]  /*3020*/  PRMT R235, RZ, 0x7610, R235 ;  /* 0x00007610ffeb7816 */ /* 0x000fe200000000eb */
[----:B------:R-:W-:Y:S01]  /*3030*/  IMAD.MOV.U32 R135, RZ, RZ, R137 ;  /* 0x000000ffff877224 */ /* 0x000fe200078e0089 */
[----:B------:R-:W-:Y:S01]  /*3040*/  PRMT R212, RZ, 0x7610, R212 ;  /* 0x00007610ffd47816 */ /* 0x000fe200000000d4 */
[----:B----4-:R-:W-:Y:S01]  /*3050*/  IMAD.WIDE R138, R91, 0x2, R132 ;  /* 0x000000025b8a7825 */ /* 0x010fe200078e0284 */
[----:B------:R-:W-:-:S03]  /*3060*/  PRMT R208, RZ, 0x7610, R208 ;  /* 0x00007610ffd07816 */ /* 0x000fc600000000d0 */
[C---:B------:R-:W-:Y:S01]  /*3070*/  IMAD.WIDE R140, R91.reuse, 0x2, R130 ;  /* 0x000000025b8c7825 */ /* 0x040fe200078e0282 */
[----:B------:R0:W4:Y:S03]  /*3080*/  @!P0 LDG.E.U16 R210, desc[UR14][R138.64] ;  /* 0x0000000e8ad28981 */ /* 0x000126000c1e1500 */
[C---:B------:R-:W-:Y:S01]  /*3090*/  IMAD.WIDE R142, R91.reuse, 0x2, R128 ;  /* 0x000000025b8e7825 */ /* 0x040fe200078e0280 */
[----:B------:R1:W4:Y:S03]  /*30a0*/  @!P0 LDG.E.U16 R235, desc[UR14][R140.64] ;  /* 0x0000000e8ceb8981 */ /* 0x000326000c1e1500 */
[----:B------:R-:W-:Y:S01]  /*30b0*/  IMAD.WIDE R136, R91, 0x2, R134 ;  /* 0x000000025b887825 */ /* 0x000fe200078e0286 */
[----:B------:R1:W4:Y:S03]  /*30c0*/  @!P0 LDG.E.U16 R212, desc[UR14][R142.64] ;  /* 0x0000000e8ed48981 */ /* 0x000326000c1e1500 */
[----:B0-----:R-:W-:-:S02]  /*30d0*/  IMAD.MOV.U32 R138, RZ, RZ, R146 ;  /* 0x000000ffff8a7224 */ /* 0x001fc400078e0092 */
[----:B------:R-:W-:Y:S01]  /*30e0*/  IMAD.MOV.U32 R139, RZ, RZ, R147 ;  /* 0x000000ffff8b7224 */ /* 0x000fe200078e0093 */
[----:B------:R0:W4:Y:S01]  /*30f0*/  @!P0 LDG.E.U16 R208, desc[UR14][R136.64] ;  /* 0x0000000e88d08981 */ /* 0x000122000c1e1500 */
[----:B-1----:R-:W-:Y:S02]  /*3100*/  IMAD.MOV.U32 R140, RZ, RZ, R152 ;  /* 0x000000ffff8c7224 */ /* 0x002fe400078e0098 */
[----:B------:R-:W-:Y:S02]  /*3110*/  IMAD.MOV.U32 R141, RZ, RZ, R153 ;  /* 0x000000ffff8d7224 */ /* 0x000fe400078e0099 */
[----:B------:R-:W-:Y:S02]  /*3120*/  IMAD.MOV.U32 R142, RZ, RZ, R148 ;  /* 0x000000ffff8e7224 */ /* 0x000fe400078e0094 */
[----:B------:R-:W-:Y:S01]  /*3130*/  IMAD.MOV.U32 R143, RZ, RZ, R151 ;  /* 0x000000ffff8f7224 */ /* 0x000fe200078e0097 */
[----:B------:R-:W-:Y:S01]  /*3140*/  PRMT R216, RZ, 0x7610, R216 ;  /* 0x00007610ffd87816 */ /* 0x000fe200000000d8 */
[----:B------:R-:W-:Y:S01]  /*3150*/  IMAD.WIDE R152, R91, 0x2, R138 ;  /* 0x000000025b987825 */ /* 0x000fe200078e028a */
[----:B------:R-:W-:-:S02]  /*3160*/  PRMT R237, RZ, 0x7610, R237 ;  /* 0x00007610ffed7816 */ /* 0x000fc400000000ed */
[----:B------:R-:W-:Y:S01]  /*3170*/  PRMT R218, RZ, 0x7610, R218 ;  /* 0x00007610ffda7816 */ /* 0x000fe200000000da */
[----:B0-----:R-:W-:Y:S02]  /*3180*/  IMAD.MOV.U32 R136, RZ, RZ, R150 ;  /* 0x000000ffff887224 */ /* 0x001fe400078e0096 */
[----:B------:R-:W-:Y:S01]  /*3190*/  IMAD.MOV.U32 R137, RZ, RZ, R149 ;  /* 0x000000ffff897224 */ /* 0x000fe200078e0095 */
[----:B------:R-:W-:Y:S01]  /*31a0*/  PRMT R214, RZ, 0x7610, R214 ;  /* 0x00007610ffd67816 */ /* 0x000fe200000000d6 */
[C---:B------:R-:W-:Y:S01]  /*31b0*/  IMAD.WIDE R148, R91.reuse, 0x2, R142 ;  /* 0x000000025b947825 */ /* 0x040fe200078e028e */
[----:B------:R-:W-:Y:S01]  /*31c0*/  PRMT R220, RZ, 0x7610, R220 ;  /* 0x00007610ffdc7816 */ /* 0x000fe200000000dc */
[----:B------:R-:W4:Y:S02]  /*31d0*/  @!P0 LDG.E.U16 R218, desc[UR14][R152.64] ;  /* 0x0000000e98da8981 */ /* 0x000f24000c1e1500 */
[C---:B------:R-:W-:Y:S02]  /*31e0*/  IMAD.WIDE R150, R91.reuse, 0x2, R140 ;  /* 0x000000025b967825 */ /* 0x040fe400078e028c */
[----:B------:R0:W4:Y:S02]  /*31f0*/  @!P0 LDG.E.U16 R216, desc[UR14][R148.64] ;  /* 0x0000000e94d88981 */ /* 0x000124000c1e1500 */
[----:B------:R-:W-:-:S02]  /*3200*/  IMAD.WIDE R146, R91, 0x2, R144 ;  /* 0x000000025b927825 */ /* 0x000fc400078e0290 */
[----:B------:R1:W4:Y:S02]  /*3210*/  @!P0 LDG.E.U16 R237, desc[UR14][R150.64] ;  /* 0x0000000e96ed8981 */ /* 0x000324000c1e1500 */
[----:B------:R-:W-:Y:S02]  /*3220*/  IMAD.WIDE R158, R91, 0x2, R136 ;  /* 0x000000025b9e7825 */ /* 0x000fe400078e0288 */
[----:B------:R3:W4:Y:S02]  /*3230*/  @!P0 LDG.E.U16 R214, desc[UR14][R146.64] ;  /* 0x0000000e92d68981 */ /* 0x000724000c1e1500 */
[----:B0-----:R-:W-:Y:S02]  /*3240*/  IMAD.MOV.U32 R148, RZ, RZ, R170 ;  /* 0x000000ffff947224 */ /* 0x001fe400078e00aa */
[----:B------:R-:W-:Y:S01]  /*3250*/  IMAD.MOV.U32 R149, RZ, RZ, R171 ;  /* 0x000000ffff957224 */ /* 0x000fe200078e00ab */
[----:B------:R0:W4:Y:S01]  /*3260*/  @!P0 LDG.E.U16 R220, desc[UR14][R158.64] ;  /* 0x0000000e9edc8981 */ /* 0x000122000c1e1500 */
[----:B-1----:R-:W-:-:S02]  /*3270*/  IMAD.MOV.U32 R150, RZ, RZ, R154 ;  /* 0x000000ffff967224 */ /* 0x002fc400078e009a */
[----:B------:R-:W-:Y:S02]  /*3280*/  IMAD.MOV.U32 R151, RZ, RZ, R155 ;  /* 0x000000ffff977224 */ /* 0x000fe400078e009b */
[----:B------:R-:W-:Y:S02]  /*3290*/  IMAD.MOV.U32 R152, RZ, RZ, R156 ;  /* 0x000000ffff987224 */ /* 0x000fe400078e009c */
[----:B------:R-:W-:Y:S01]  /*32a0*/  IMAD.MOV.U32 R153, RZ, RZ, R157 ;  /* 0x000000ffff997224 */ /* 0x000fe200078e009d */
[----:B------:R-:W-:Y:S01]  /*32b0*/  PRMT R226, RZ, 0x7610, R226 ;  /* 0x00007610ffe27816 */ /* 0x000fe200000000e2 */
[--C-:B---3--:R-:W-:Y:S01]  /*32c0*/  IMAD.MOV.U32 R147, RZ, RZ, R239.reuse ;  /* 0x000000ffff937224 */ /* 0x108fe200078e00ef */
[----:B------:R-:W-:Y:S01]  /*32d0*/  PRMT R239, RZ, 0x7610, R239 ;  /* 0x00007610ffef7816 */ /* 0x000fe200000000ef */
[----:B------:R-:W-:Y:S01]  /*32e0*/  IMAD.WIDE R154, R91, 0x2, R152 ;  /* 0x000000025b9a7825 */ /* 0x000fe200078e0298 */
[----:B------:R-:W-:-:S03]  /*32f0*/  PRMT R228, RZ, 0x7610, R228 ;  /* 0x00007610ffe47816 */ /* 0x000fc600000000e4 */
[C---:B------:R-:W-:Y:S01]  /*3300*/  IMAD.WIDE R156, R91.reuse, 0x2, R150 ;  /* 0x000000025b9c7825 */ /* 0x040fe200078e0296 */
[----:B------:R1:W3:Y:S03]  /*3310*/  @!P0 LDG.E.U16 R239, desc[UR14][R154.64] ;  /* 0x0000000e9aef8981 */ /* 0x0002e6000c1e1500 */
[----:B0-----:R-:W-:Y:S01]  /*3320*/  IMAD.WIDE R158, R91, 0x2, R148 ;  /* 0x000000025b9e7825 */ /* 0x001fe200078e0294 */
[----:B------:R0:W3:Y:S03]  /*3330*/  @!P0 LDG.E.U16 R226, desc[UR14][R156.64] ;  /* 0x0000000e9ce28981 */ /* 0x0000e6000c1e1500 */
[----:B------:R-:W-:Y:S01]  /*3340*/  IMAD.MOV.U32 R146, RZ, RZ, R238 ;  /* 0x000000ffff927224 */ /* 0x000fe200078e00ee */
[----:B------:R0:W3:Y:S01]  /*3350*/  @!P0 LDG.E.U16 R228, desc[UR14][R158.64] ;  /* 0x0000000e9ee48981 */ /* 0x0000e2000c1e1500 */
[----:B-1----:R-:W-:-:S02]  /*3360*/  IMAD.MOV.U32 R154, RZ, RZ, R164 ;  /* 0x000000ffff9a7224 */ /* 0x002fc400078e00a4 */
[----:B------:R-:W-:Y:S02]  /*3370*/  IMAD.MOV.U32 R155, RZ, RZ, R165 ;  /* 0x000000ffff9b7224 */ /* 0x000fe400078e00a5 */
[----:B0-----:R-:W-:Y:S02]  /*3380*/  IMAD.MOV.U32 R156, RZ, RZ, R160 ;  /* 0x000000ffff9c7224 */ /* 0x001fe400078e00a0 */
[----:B------:R-:W-:Y:S02]  /*3390*/  IMAD.MOV.U32 R157, RZ, RZ, R161 ;  /* 0x000000ffff9d7224 */ /* 0x000fe400078e00a1 */
[----:B------:R-:W-:Y:S02]  /*33a0*/  IMAD.MOV.U32 R158, RZ, RZ, R162 ;  /* 0x000000ffff9e7224 */ /* 0x000fe400078e00a2 */
[----:B------:R-:W-:Y:S01]  /*33b0*/  IMAD.MOV.U32 R159, RZ, RZ, R163 ;  /* 0x000000ffff9f7224 */ /* 0x000fe200078e00a3 */
[----:B------:R-:W-:Y:S01]  /*33c0*/  PRMT R241, RZ, 0x7610, R241 ;  /* 0x00007610fff17816 */ /* 0x000fe200000000f1 */
[----:B------:R-:W-:Y:S01]  /*33d0*/  IMAD.WIDE R170, R91, 0x2, R146 ;  /* 0x000000025baa7825 */ /* 0x000fe200078e0292 */
[----:B------:R-:W-:-:S02]  /*33e0*/  PRMT R222, RZ, 0x7610, R222 ;  /* 0x00007610ffde7816 */ /* 0x000fc400000000de */
[----:B------:R-:W-:Y:S01]  /*33f0*/  PRMT R224, RZ, 0x7610, R224 ;  /* 0x00007610ffe07816 */ /* 0x000fe200000000e0 */
[C---:B------:R-:W-:Y:S01]  /*3400*/  IMAD.WIDE R160, R91.reuse, 0x2, R158 ;  /* 0x000000025ba07825 */ /* 0x040fe200078e029e */
[----:B------:R-:W-:Y:S01]  /*3410*/  PRMT R230, RZ, 0x7610, R230 ;  /* 0x00007610ffe67816 */ /* 0x000fe200000000e6 */
[----:B------:R-:W3:Y:S02]  /*3420*/  @!P0 LDG.E.U16 R241, desc[UR14][R170.64] ;  /* 0x0000000eaaf18981 */ /* 0x000ee4000c1e1500 */
[C---:B------:R-:W-:Y:S02]  /*3430*/  IMAD.WIDE R162, R91.reuse, 0x2, R156 ;  /* 0x000000025ba27825 */ /* 0x040fe400078e029c */
[----:B------:R-:W3:Y:S02]  /*3440*/  @!P0 LDG.E.U16 R222, desc[UR14][R160.64] ;  /* 0x0000000ea0de8981 */ /* 0x000ee4000c1e1500 */
[----:B------:R-:W-:Y:S02]  /*3450*/  IMAD.WIDE R164, R91, 0x2, R154 ;  /* 0x000000025ba47825 */ /* 0x000fe400078e029a */
[----:B------:R-:W3:Y:S04]  /*3460*/  @!P0 LDG.E.U16 R224, desc[UR14][R162.64] ;  /* 0x0000000ea2e08981 */ /* 0x000ee8000c1e1500 */
[----:B------:R-:W3:Y:S04]  /*3470*/  @!P0 LDG.E.U16 R230, desc[UR14][R164.64] ;  /* 0x0000000ea4e68981 */ /* 0x000ee8000c1e1500 */
[----:B------:R-:W-:Y:S04]  /*3480*/  STS.U16 [R4+UR12+0x400], R121 ;  /* 0x0004007904007988 */ /* 0x000fe8000800040c */
[----:B------:R-:W-:Y:S04]  /*3490*/  STS.U16 [R4+UR12+0x800], R123 ;  /* 0x0008007b04007988 */ /* 0x000fe8000800040c */
[----:B------:R-:W-:Y:S04]  /*34a0*/  STS.U16 [R4+UR12+0xc00], R19 ;  /* 0x000c001304007988 */ /* 0x000fe8000800040c */
[----:B-----5:R-:W-:Y:S04]  /*34b0*/  STS.U16 [R4+UR12+0x1000], R15 ;  /* 0x0010000f04007988 */ /* 0x020fe8000800040c */
[----:B------:R-:W-:Y:S04]  /*34c0*/  STS.U16 [R4+UR12+0x1400], R17 ;  /* 0x0014001104007988 */ /* 0x000fe8000800040c */
[----:B------:R-:W-:Y:S04]  /*34d0*/  STS.U16 [R4+UR12+0x1800], R233 ;  /* 0x001800e904007988 */ /* 0x000fe8000800040c */
[----:B------:R-:W-:Y:S04]  /*34e0*/  STS.U16 [R4+UR12+0x1c00], R231 ;  /* 0x001c00e704007988 */ /* 0x000fe8000800040c */
[----:B--2---:R-:W-:Y:S04]  /*34f0*/  STS.U16 [R4+UR12], R119 ;  /* 0x0000007704007988 */ /* 0x004fe8000800040c */
[----:B------:R-:W-:Y:S04]  /*3500*/  STS.U16 [R68+UR12+0x480], R227 ;  /* 0x000480e344007988 */ /* 0x000fe8000800040c */
        /* <DEDUP_REMOVED lines=55> */
[----:B----4-:R-:W-:Y:S04]  /*3880*/  STS.U16 [R5+UR12+0x4000], R208 ;  /* 0x004000d005007988 */ /* 0x010fe8000800040c */
[----:B------:R-:W-:Y:S04]  /*3890*/  STS.U16 [R5+UR12+0x4400], R214 ;  /* 0x004400d605007988 */ /* 0x000fe8000800040c */
[----:B------:R-:W-:Y:S04]  /*38a0*/  STS.U16 [R5+UR12+0x4800], R218 ;  /* 0x004800da05007988 */ /* 0x000fe8000800040c */
[----:B---3--:R-:W-:Y:S04]  /*38b0*/  STS.U16 [R5+UR12+0x4c00], R226 ;  /* 0x004c00e205007988 */ /* 0x008fe8000800040c */
[----:B------:R-:W-:Y:S04]  /*38c0*/  STS.U16 [R61+UR12+0x4100], R210 ;  /* 0x004100d23d007988 */ /* 0x000fe8000800040c */
[----:B------:R-:W-:Y:S04]  /*38d0*/  STS.U16 [R61+UR12+0x4500], R216 ;  /* 0x004500d83d007988 */ /* 0x000fe8000800040c */
[----:B------:R-:W-:Y:S04]  /*38e0*/  STS.U16 [R61+UR12+0x4900], R220 ;  /* 0x004900dc3d007988 */ /* 0x000fe8000800040c */
[----:B------:R-:W-:Y:S04]  /*38f0*/  STS.U16 [R61+UR12+0x4d00], R228 ;  /* 0x004d00e43d007988 */ /* 0x000fe8000800040c */
[----:B------:R-:W-:Y:S04]  /*3900*/  STS.U16 [R60+UR12+0x4200], R235 ;  /* 0x004200eb3c007988 */ /* 0x000fe8000800040c */
[----:B------:R-:W-:Y:S04]  /*3910*/  STS.U16 [R60+UR12+0x4600], R237 ;  /* 0x004600ed3c007988 */ /* 0x000fe8000800040c */
[----:B------:R0:W-:Y:S04]  /*3920*/  STS.U16 [R60+UR12+0x4a00], R239 ;  /* 0x004a00ef3c007988 */ /* 0x0001e8000800040c */
[----:B------:R1:W-:Y:S04]  /*3930*/  STS.U16 [R60+UR12+0x4e00], R241 ;  /* 0x004e00f13c007988 */ /* 0x0003e8000800040c */
[----:B------:R1:W-:Y:S04]  /*3940*/  STS.U16 [R59+UR12+0x4300], R212 ;  /* 0x004300d43b007988 */ /* 0x0003e8000800040c */
[----:B------:R1:W-:Y:S04]  /*3950*/  STS.U16 [R59+UR12+0x4700], R222 ;  /* 0x004700de3b007988 */ /* 0x0003e8000800040c */
[----:B------:R1:W-:Y:S04]  /*3960*/  STS.U16 [R59+UR12+0x4b00], R224 ;  /* 0x004b00e03b007988 */ /* 0x0003e8000800040c */
[----:B------:R1:W-:Y:S01]  /*3970*/  STS.U16 [R59+UR12+0x4f00], R230 ;  /* 0x004f00e63b007988 */ /* 0x0003e2000800040c */
[----:B------:R2:W-:Y:S06]  /*3980*/  MEMBAR.ALL.CTA ;  /* 0x0000000000007992 */ /* 0x0005ec0000008000 */
[----:B--2---:R-:W2:Y:S02]  /*3990*/  FENCE.VIEW.ASYNC.S ;  /* 0x00000000000073c6 */ /* 0x004ea40000000000 */
[----:B--2---:R-:W-:Y:S06]  /*39a0*/  BAR.SYNC.DEFER_BLOCKING 0x0 ;  /* 0x0000000000007b1d */ /* 0x004fec0000010000 */
[----:B------:R-:W-:Y:S01]  /*39b0*/  UMOV UR4, UR13 ;  /* 0x0000000d00047c82 */ /* 0x000fe20008000000 */
[----:B------:R-:W-:Y:S01]  /*39c0*/  UMOV UR5, 0x40000040 ;  /* 0x4000004000057882 */ /* 0x000fe20000000000 */
[----:B------:R-:W-:-:S06]  /*39d0*/  WARPGROUP.ARRIVE ;  /* 0x00000000000079c5 */ /* 0x000fcc0000000000 */
[----:B------:R-:W-:Y:S04]  /*39e0*/  HGMMA.64x32x16.F32 R40, gdesc[UR4].tnspA, R40 ;  /* 0x20600000042879f0 */ /* 0x000fe80008700828 */
[----:B------:R-:W-:Y:S01]  /*39f0*/  HGMMA.64x32x16.F32 R40, gdesc[UR8].tnspA, R40 ;  /* 0x20600000082879f0 */ /* 0x000fe20008700828 */
[----:B------:R-:W-:-:S03]  /*3a00*/  UMOV UR26, UR6 ;  /* 0x00000006001a7c82 */ /* 0x000fc60008000000 */
[----:B------:R-:W-:Y:S01]  /*3a10*/  HGMMA.64x32x16.F32 R40, gdesc[UR16].tnspA, R40 ;  /* 0x20600000102879f0 */ /* 0x000fe20008700828 */
[----:B------:R-:W-:-:S03]  /*3a20*/  UMOV UR27, UR7 ;  /* 0x00000007001b7c82 */ /* 0x000fc60008000000 */
[----:B------:R-:W-:Y:S04]  /*3a30*/  HGMMA.64x32x16.F32 R40, gdesc[UR20].tnspA, R40 ;  /* 0x20600000142879f0 */ /* 0x000fe80008700828 */
[----:B------:R-:W-:Y:S01]  /*3a40*/  HGMMA.64x32x16.F32 R24, gdesc[UR24].tnspA, R24 ;  /* 0x20600000181879f0 */ /* 0x000fe20008700818 */
[----:B------:R-:W-:Y:S01]  /*3a50*/  UMOV UR30, UR10 ;  /* 0x0000000a001e7c82 */ /* 0x000fe20008000000 */
[----:B------:R-:W-:Y:S02]  /*3a60*/  UMOV UR31, UR11 ;  /* 0x0000000b001f7c82 */ /* 0x000fe40008000000 */
[----:B------:R-:W-:Y:S01]  /*3a70*/  HGMMA.64x32x16.F32 R24, gdesc[UR28].tnspA, R24 ;  /* 0x206000001c1879f0 */ /* 0x000fe20008700818 */
[----:B------:R-:W-:Y:S01]  /*3a80*/  UMOV UR34, UR18 ;  /* 0x0000001200227c82 */ /* 0x000fe20008000000 */
[----:B------:R-:W-:-:S02]  /*3a90*/  UMOV UR35, UR19 ;  /* 0x0000001300237c82 */ /* 0x000fc40008000000 */
[----:B------:R-:W-:Y:S01]  /*3aa0*/  HGMMA.64x32x16.F32 R24, gdesc[UR32].tnspA, R24 ;  /* 0x20600000201879f0 */ /* 0x000fe20008700818 */
[----:B------:R-:W-:Y:S01]  /*3ab0*/  UMOV UR38, UR22 ;  /* 0x0000001600267c82 */ /* 0x000fe20008000000 */
[----:B------:R-:W-:Y:S01]  /*3ac0*/  UMOV UR39, UR23 ;  /* 0x0000001700277c82 */ /* 0x000fe20008000000 */
[----:B------:R-:W-:-:S05]  /*3ad0*/  VIADD R56, R56, 0xffffffff ;  /* 0xffffffff38387836 */ /* 0x000fca0000000000 */
[----:B------:R-:W-:Y:S01]  /*3ae0*/  ISETP.NE.U32.AND P0, PT, R56, RZ, PT ;  /* 0x000000ff3800720c */ /* 0x000fe20003f05070 */
[----:B------:R-:W-:Y:S01]  /*3af0*/  HGMMA.64x32x16.F32 R24, gdesc[UR36].tnspA, R24, gsb0 ;  /* 0x20600000241879f0 */ /* 0x000fe20008000818 */
[----:B------:R-:W-:-:S04]  /*3b00*/  IMAD.WIDE R170, R92, 0x2, R148 ;  /* 0x000000025caa7825 */ /* 0x000fc800078e0294 */
[----:B------:R-:W-:-:S04]  /*3b10*/  IMAD.WIDE R148, R92, 0x2, R136 ;  /* 0x000000025c947825 */ /* 0x000fc800078e0288 */
[----:B------:R-:W-:-:S04]  /*3b20*/  IMAD.WIDE R142, R92, 0x2, R142 ;  /* 0x000000025c8e7825 */ /* 0x000fc800078e028e */
[----:B------:R-:W-:-:S04]  /*3b30*/  IMAD.WIDE R164, R92, 0x2, R154 ;  /* 0x000000025ca47825 */ /* 0x000fc800078e029a */
[----:B------:R-:W-:-:S04]  /*3b40*/  IMAD.WIDE R154, R92, 0x2, R150 ;  /* 0x000000025c9a7825 */ /* 0x000fc800078e0296 */
[----:B------:R-:W-:-:S04]  /*3b50*/  IMAD.WIDE R160, R92, 0x2, R156 ;  /* 0x000000025ca07825 */ /* 0x000fc800078e029c */
[----:B------:R-:W-:-:S04]  /*3b60*/  IMAD.WIDE R156, R92, 0x2, R152 ;  /* 0x000000025c9c7825 */ /* 0x000fc800078e0298 */
[----:B------:R-:W-:Y:S02]  /*3b70*/  IMAD.MOV.U32 R150, RZ, RZ, R148 ;  /* 0x000000ffff967224 */ /* 0x000fe400078e0094 */
[----:B0-----:R-:W-:-:S04]  /*3b80*/  IMAD.WIDE R238, R92, 0x2, R146 ;  /* 0x000000025cee7825 */ /* 0x001fc800078e0292 */
[----:B------:R-:W-:-:S04]  /*3b90*/  IMAD.WIDE R162, R92, 0x2, R158 ;  /* 0x000000025ca27825 */ /* 0x000fc800078e029e */
[----:B------:R-:W-:-:S04]  /*3ba0*/  IMAD.WIDE R152, R92, 0x2, R140 ;  /* 0x000000025c987825 */ /* 0x000fc800078e028c */
[----:B------:R-:W-:Y:S02]  /*3bb0*/  IMAD.MOV.U32 R148, RZ, RZ, R142 ;  /* 0x000000ffff947224 */ /* 0x000fe400078e008e */
[----:B------:R-:W-:Y:S02]  /*3bc0*/  IMAD.MOV.U32 R151, RZ, RZ, R143 ;  /* 0x000000ffff977224 */ /* 0x000fe400078e008f */
[----:B------:R-:W-:-:S04]  /*3bd0*/  IMAD.WIDE R146, R92, 0x2, R138 ;  /* 0x000000025c927825 */ /* 0x000fc800078e028a */
[----:B------:R-:W-:-:S04]  /*3be0*/  IMAD.WIDE R144, R92, 0x2, R144 ;  /* 0x000000025c907825 */ /* 0x000fc800078e0290 */
[----:B------:R-:W-:Y:S01]  /*3bf0*/  IMAD.WIDE R158, R92, 0x2, R128 ;  /* 0x000000025c9e7825 */ /* 0x000fe200078e0280 */
[----:B------:R-:W-:-:S03]  /*3c00*/  WARPGROUP.DEPBAR.LE gsb0, 0x0 ;  /* 0x00008000000079c5 */ /* 0x000fc60000010000 */
[----:B------:R-:W-:-:S04]  /*3c10*/  IMAD.WIDE R140, R92, 0x2, R130 ;  /* 0x000000025c8c7825 */ /* 0x000fc800078e0282 */
[----:B------:R-:W-:-:S04]  /*3c20*/  IMAD.WIDE R142, R92, 0x2, R132 ;  /* 0x000000025c8e7825 */ /* 0x000fc800078e0284 */
[----:B------:R-:W-:-:S04]  /*3c30*/  IMAD.WIDE R136, R92, 0x2, R134 ;  /* 0x000000025c887825 */ /* 0x000fc800078e0286 */
[----:B------:R-:W-:-:S04]  /*3c40*/  IMAD.WIDE R126, R93, 0x2, R126 ;  /* 0x000000025d7e7825 */ /* 0x000fc800078e027e */
[----:B------:R-:W-:Y:S01]  /*3c50*/  VIADD R8, R8, 0xffffffc0 ;  /* 0xffffffc008087836 */ /* 0x000fe20000000000 */
[----:B-1----:R-:W-:Y:S06]  /*3c60*/  @P0 BRA `(.L_x_1) ;  /* 0xffffffe000c40947 */ /* 0x002fec000383ffff */
[----:B------:R-:W-:Y:S02]  /*3c70*/  F2FP.F16.F32.PACK_AB R39, R39, R38 ;  /* 0x000000262727723e */ /* 0x000fe400000000ff */
[----:B------:R-:W-:Y:S02]  /*3c80*/  F2FP.F16.F32.PACK_AB R35, R35, R34 ;  /* 0x000000222323723e */ /* 0x000fe400000000ff */
[----:B------:R-:W-:Y:S02]  /*3c90*/  F2FP.F16.F32.PACK_AB R31, R31, R30 ;  /* 0x0000001e1f1f723e */ /* 0x000fe400000000ff */
[----:B------:R-:W-:Y:S02]  /*3ca0*/  F2FP.F16.F32.PACK_AB R27, R27, R26 ;  /* 0x0000001a1b1b723e */ /* 0x000fe400000000ff */
[----:B------:R-:W-:Y:S02]  /*3cb0*/  F2FP.F16.F32.PACK_AB R38, R37, R36 ;  /* 0x000000242526723e */ /* 0x000fe400000000ff */
[----:B------:R-:W-:-:S02]  /*3cc0*/  F2FP.F16.F32.PACK_AB R34, R33, R32 ;  /* 0x000000202122723e */ /* 0x000fc400000000ff */
        /* <DEDUP_REMOVED lines=9> */
[----:B------:R-:W-:-:S07]  /*3d60*/  F2FP.F16.F32.PACK_AB R24, R41, R40 ;  /* 0x000000282918723e */ /* 0x000fce00000000ff */
.L_x_0:
[----:B------:R-:W0:Y:S01]  /*3d70*/  S2R R7, SR_TID.X ;  /* 0x0000000000077919 */ /* 0x000e220000002100 */
[----:B------:R-:W-:Y:S01]  /*3d80*/  ULDC.64 UR6, c[0x0][0x228] ;  /* 0x00008a0000067ab9 */ /* 0x000fe20000000a00 */
[----:B------:R-:W-:Y:S01]  /*3d90*/  ULDC UR4, c[0x0][0x244] ;  /* 0x0000910000047ab9 */ /* 0x000fe20000000800 */
[----:B------:R-:W-:Y:S01]  /*3da0*/  BAR.SYNC.DEFER_BLOCKING 0x0 ;  /* 0x0000000000007b1d */ /* 0x000fe20000010000 */
[C---:B------:R-:W-:Y:S01]  /*3db0*/  ISETP.GE.AND P0, PT, R0.reuse, UR6, PT ;  /* 0x0000000600007c0c */ /* 0x040fe2000bf06270 */
[----:B------:R-:W-:-:S04]  /*3dc0*/  IMAD R0, R0, UR4, RZ ;  /* 0x0000000400007c24 */ /* 0x000fc8000f8e02ff */
[----:B------:R-:W-:Y:S01]  /*3dd0*/  ULDC.64 UR4, c[0x0][0x220] ;  /* 0x0000880000047ab9 */ /* 0x000fe20000000a00 */
[----:B------:R-:W-:Y:S01]  /*3de0*/  ULDC UR6, c[0x0][0x248] ;  /* 0x0000920000067ab9 */ /* 0x000fe20000000800 */
[C---:B0-----:R-:W-:Y:S01]  /*3df0*/  IMAD.SHL.U32 R3, R7.reuse, 0x10, RZ ;  /* 0x0000001007037824 */ /* 0x041fe200078e00ff */
[C---:B------:R-:W-:Y:S01]  /*3e00*/  LOP3.LUT R20, R7.reuse, 0x7f, RZ, 0xc0, !PT ;  /* 0x0000007f07147812 */ /* 0x040fe200078ec0ff */
[C---:B------:R-:W-:Y:S02]  /*3e10*/  IMAD.SHL.U32 R5, R7.reuse, 0x40, RZ ;  /* 0x0000004007057824 */ /* 0x040fe400078e00ff */
[----:B------:R-:W-:Y:S01]  /*3e20*/  IMAD.SHL.U32 R4, R7, 0x8, RZ ;  /* 0x0000000807047824 */ /* 0x000fe200078e00ff */
[----:B------:R-:W-:Y:S02]  /*3e30*/  LOP3.LUT R3, R3, 0xf0, RZ, 0xc0, !PT ;  /* 0x000000f003037812 */ /* 0x000fe400078ec0ff */
[----:B------:R-:W-:Y:S01]  /*3e40*/  LOP3.LUT R6, R5, 0x400, RZ, 0xc0, !PT ;  /* 0x0000040005067812 */ /* 0x000fe200078ec0ff */
[----:B------:R-:W-:Y:S01]  /*3e50*/  VIADD R5, R2, 0x2 ;  /* 0x0000000202057836 */ /* 0x000fe20000000000 */
[----:B------:R-:W-:-:S02]  /*3e60*/  LOP3.LUT R4, R4, 0x300, RZ, 0xc0, !PT ;  /* 0x0000030004047812 */ /* 0x000fc400078ec0ff */
[----:B------:R-:W-:Y:S02]  /*3e70*/  IADD3 R3, R6, UR12, R3 ;  /* 0x0000000c06037c10 */ /* 0x000fe4000fffe003 */
[----:B------:R-:W-:Y:S02]  /*3e80*/  LEA R20, R20, UR12, 0x4 ;  /* 0x0000000c14147c11 */ /* 0x000fe4000f8e20ff */
[----:B------:R-:W-:Y:S01]  /*3e90*/  ISETP.LT.AND P4, PT, R5, UR7, !P0 ;  /* 0x0000000705007c0c */ /* 0x000fe2000c781270 */
[----:B------:R-:W-:Y:S02]  /*3ea0*/  IMAD.IADD R18, R4, 0x1, R3 ;  /* 0x0000000104127824 */ /* 0x000fe400078e0203 */
[C---:B------:R-:W-:Y:S02]  /*3eb0*/  VIADD R4, R2.reuse, 0x3 ;  /* 0x0000000302047836 */ /* 0x040fe40000000000 */
[----:B------:R-:W-:Y:S01]  /*3ec0*/  VIADD R3, R2, 0x1 ;  /* 0x0000000102037836 */ /* 0x000fe20000000000 */
[----:B------:R0:W-:Y:S01]  /*3ed0*/  STSM.16.M88.4 [R18], R24 ;  /* 0x0000001812007844 */ /* 0x0001e20000000200 */
[----:B------:R-:W-:Y:S01]  /*3ee0*/  BAR.SYNC.DEFER_BLOCKING 0x0 ;  /* 0x0000000000007b1d */ /* 0x000fe20000010000 */
[----:B------:R-:W-:-:S02]  /*3ef0*/  ISETP.LT.AND P3, PT, R4, UR7, !P0 ;  /* 0x0000000704007c0c */ /* 0x000fc4000c761270 */
[----:B------:R-:W-:Y:S01]  /*3f00*/  ISETP.LT.AND P5, PT, R3, UR7, !P0 ;  /* 0x0000000703007c0c */ /* 0x000fe2000c7a1270 */
[----:B------:R-:W-:-:S05]  /*3f10*/  VIADD R3, R2, 0x4 ;  /* 0x0000000402037836 */ /* 0x000fca0000000000 */
[----:B------:R-:W-:Y:S01]  /*3f20*/  ISETP.LT.AND P2, PT, R3, UR7, !P0 ;  /* 0x0000000703007c0c */ /* 0x000fe2000c741270 */
[----:B------:R-:W-:Y:S01]  /*3f30*/  IMAD R3, R2, UR6, RZ ;  /* 0x0000000602037c24 */ /* 0x000fe2000f8e02ff */
[----:B0-----:R-:W-:-:S03]  /*3f40*/  LEA R24, P1, R0, UR4, 0x1 ;  /* 0x0000000400187c11 */ /* 0x001fc6000f8208ff */
[C---:B------:R-:W-:Y:S01]  /*3f50*/  VIADD R15, R3.reuse, UR6 ;  /* 0x00000006030f7c36 */ /* 0x040fe20008000000 */
[----:B------:R-:W-:Y:S01]  /*3f60*/  LEA.HI.X.SX32 R26, R0, UR5, 0x1, P1 ;  /* 0x00000005001a7c11 */ /* 0x000fe200088f0eff */
[C---:B------:R-:W-:Y:S01]  /*3f70*/  VIADD R0, R2.reuse, 0x5 ;  /* 0x0000000502007836 */ /* 0x040fe20000000000 */
[----:B------:R-:W-:Y:S02]  /*3f80*/  ISETP.LT.AND P1, PT, R2, UR7, !P0 ;  /* 0x0000000702007c0c */ /* 0x000fe4000c721270 */
[C---:B------:R-:W-:Y:S01]  /*3f90*/  LEA R12, P6, R3.reuse, R24, 0x1 ;  /* 0x00000018030c7211 */ /* 0x040fe200078c08ff */
[----:B------:R-:W0:Y:S03]  /*3fa0*/  LDS.128 R40, [R20] ;  /* 0x0000000014287984 */ /* 0x000e260000000c00 */
[----:B------:R-:W-:Y:S01]  /*3fb0*/  LEA.HI.X.SX32 R13, R3, R26, 0x1, P6 ;  /* 0x0000001a030d7211 */ /* 0x000fe200030f0eff */
[C---:B------:R-:W-:Y:S01]  /*3fc0*/  VIADD R3, R15.reuse, UR6 ;  /* 0x000000060f037c36 */ /* 0x040fe20008000000 */
[----:B------:R-:W-:Y:S01]  /*3fd0*/  BAR.SYNC.DEFER_BLOCKING 0x0 ;  /* 0x0000000000007b1d */ /* 0x000fe20000010000 */
[----:B------:R-:W-:-:S04]  /*3fe0*/  LEA R14, P6, R15, R24, 0x1 ;  /* 0x000000180f0e7211 */ /* 0x000fc800078c08ff */
[----:B------:R-:W-:Y:S02]  /*3ff0*/  LEA.HI.X.SX32 R15, R15, R26, 0x1, P6 ;  /* 0x0000001a0f0f7211 */ /* 0x000fe400030f0eff */
[----:B------:R-:W-:-:S04]  /*4000*/  LEA R16, P6, R3, R24, 0x1 ;  /* 0x0000001803107211 */ /* 0x000fc800078c08ff */
[C---:B------:R-:W-:Y:S01]  /*4010*/  LEA.HI.X.SX32 R17, R3.reuse, R26, 0x1, P6 ;  /* 0x0000001a03117211 */ /* 0x040fe200030f0eff */
[----:B------:R-:W-:Y:S01]  /*4020*/  STSM.16.M88.4 [R18], R28 ;  /* 0x0000001c12007844 */ /* 0x000fe20000000200 */
[----:B------:R-:W-:Y:S06]  /*4030*/  BAR.SYNC.DEFER_BLOCKING 0x0 ;  /* 0x0000000000007b1d */ /* 0x000fec0000010000 */
[----:B------:R-:W1:Y:S02]  /*4040*/  LDS.128 R8, [R20] ;  /* 0x0000000014087984 */ /* 0x000e640000000c00 */
[----:B------:R-:W-:Y:S06]  /*4050*/  BAR.SYNC.DEFER_BLOCKING 0x0 ;  /* 0x0000000000007b1d */ /* 0x000fec0000010000 */
[----:B------:R-:W-:Y:S02]  /*4060*/  STSM.16.M88.4 [R18], R32 ;  /* 0x0000002012007844 */ /* 0x000fe40000000200 */
[----:B------:R-:W-:Y:S06]  /*4070*/  BAR.SYNC.DEFER_BLOCKING 0x0 ;  /* 0x0000000000007b1d */ /* 0x000fec0000010000 */
[----:B------:R-:W2:Y:S02]  /*4080*/  LDS.128 R4, [R20] ;  /* 0x0000000014047984 */ /* 0x000ea40000000c00 */
[----:B------:R-:W-:Y:S06]  /*4090*/  BAR.SYNC.DEFER_BLOCKING 0x0 ;  /* 0x0000000000007b1d */ /* 0x000fec0000010000 */
[----:B------:R3:W-:Y:S02]  /*40a0*/  STSM.16.M88.4 [R18], R36 ;  /* 0x0000002412007844 */ /* 0x0007e40000000200 */
[----:B------:R-:W-:Y:S01]  /*40b0*/  BAR.SYNC.DEFER_BLOCKING 0x0 ;  /* 0x0000000000007b1d */ /* 0x000fe20000010000 */
[----:B---3--:R-:W-:-:S04]  /*40c0*/  VIADD R18, R3, UR6 ;  /* 0x0000000603127c36 */ /* 0x008fc80008000000 */
[----:B------:R-:W-:Y:S01]  /*40d0*/  VIADD R3, R18, UR6 ;  /* 0x0000000612037c36 */ /* 0x000fe20008000000 */
[----:B0-----:R0:W-:Y:S01]  /*40e0*/  @P1 STG.E.U16 desc[UR14][R12.64], R40 ;  /* 0x000000280c001986 */ /* 0x0011e2000c10150e */
[----:B------:R-:W-:Y:S01]  /*40f0*/  ISETP.LT.AND P1, PT, R0, UR7, !P0 ;  /* 0x0000000700007c0c */ /* 0x000fe2000c721270 */
[----:B------:R-:W-:Y:S02]  /*4100*/  VIADD R0, R2, 0x6 ;  /* 0x0000000602007836 */ /* 0x000fe40000000000 */
[----:B------:R-:W3:Y:S01]  /*4110*/  LDS.128 R20, [R20] ;  /* 0x0000000014147984 */ /* 0x000ee20000000c00 */
[----:B0-----:R-:W-:Y:S02]  /*4120*/  PRMT R13, R40, 0x7632, R13 ;  /* 0x00007632280d7816 */ /* 0x001fe4000000000d */
[----:B------:R-:W-:-:S03]  /*4130*/  LEA R12, P6, R18, R24, 0x1 ;  /* 0x00000018120c7211 */ /* 0x000fc600078c08ff */
[----:B------:R0:W-:Y:S01]  /*4140*/  @P5 STG.E.U16 desc[UR14][R14.64], R13 ;  /* 0x0000000d0e005986 */ /* 0x0001e2000c10150e */
[----:B------:R-:W-:Y:S01]  /*4150*/  ISETP.LT.AND P5, PT, R0, UR7, !P0 ;  /* 0x0000000700007c0c */ /* 0x000fe2000c7a1270 */
[----:B------:R-:W-:Y:S02]  /*4160*/  VIADD R0, R2, 0x7 ;  /* 0x0000000702007836 */ /* 0x000fe40000000000 */
[----:B------:R4:W-:Y:S03]  /*4170*/  @P4 STG.E.U16 desc[UR14][R16.64], R41 ;  /* 0x0000002910004986 */ /* 0x0009e6000c10150e */
[----:B------:R-:W-:Y:S01]  /*4180*/  ISETP.LT.AND P4, PT, R0, UR7, !P0 ;  /* 0x0000000700007c0c */ /* 0x000fe2000c781270 */
[----:B------:R-:W-:Y:S01]  /*4190*/  VIADD R0, R2, 0x8 ;  /* 0x0000000802007836 */ /* 0x000fe20000000000 */
[----:B0-----:R-:W-:Y:S01]  /*41a0*/  LEA.HI.X.SX32 R13, R18, R26, 0x1, P6 ;  /* 0x0000001a120d7211 */ /* 0x001fe200030f0eff */
[C---:B------:R-:W-:Y:S01]  /*41b0*/  VIADD R15, R3.reuse, UR6 ;  /* 0x00000006030f7c36 */ /* 0x040fe20008000000 */
[----:B------:R-:W-:-:S02]  /*41c0*/  LEA R18, P6, R3, R24, 0x1 ;  /* 0x0000001803127211 */ /* 0x000fc400078c08ff */
[----:B----4-:R-:W-:Y:S02]  /*41d0*/  PRMT R17, R41, 0x7632, R17 ;  /* 0x0000763229117816 */ /* 0x010fe40000000011 */
[----:B------:R-:W-:Y:S01]  /*41e0*/  LEA.HI.X.SX32 R19, R3, R26, 0x1, P6 ;  /* 0x0000001a03137211 */ /* 0x000fe200030f0eff */
[C---:B------:R-:W-:Y:S01]  /*41f0*/  VIADD R3, R15.reuse, UR6 ;  /* 0x000000060f037c36 */ /* 0x040fe20008000000 */
[C---:B------:R-:W-:Y:S01]  /*4200*/  LEA R14, P6, R15.reuse, R24, 0x1 ;  /* 0x000000180f0e7211 */ /* 0x040fe200078c08ff */
[----:B------:R0:W-:Y:S01]  /*4210*/  @P3 STG.E.U16 desc[UR14][R12.64], R17 ;  /* 0x000000110c003986 */ /* 0x0001e2000c10150e */
[----:B------:R-:W-:Y:S01]  /*4220*/  ISETP.LT.AND P3, PT, R0, UR7, !P0 ;  /* 0x0000000700007c0c */ /* 0x000fe2000c761270 */
[----:B------:R-:W-:Y:S01]  /*4230*/  VIADD R0, R2, 0x9 ;  /* 0x0000000902007836 */ /* 0x000fe20000000000 */
[----:B------:R-:W-:Y:S01]  /*4240*/  LEA.HI.X.SX32 R15, R15, R26, 0x1, P6 ;  /* 0x0000001a0f0f7211 */ /* 0x000fe200030f0eff */
[----:B------:R4:W-:Y:S01]  /*4250*/  @P2 STG.E.U16 desc[UR14][R18.64], R42 ;  /* 0x0000002a12002986 */ /* 0x0009e2000c10150e */
[----:B------:R-:W-:-:S02]  /*4260*/  LEA R16, P6, R3, R24, 0x1 ;  /* 0x0000001803107211 */ /* 0x000fc400078c08ff */
[----:B------:R-:W-:Y:S01]  /*4270*/  ISETP.LT.AND P2, PT, R0, UR7, !P0 ;  /* 0x0000000700007c0c */ /* 0x000fe2000c741270 */
[----:B------:R-:W-:Y:S02]  /*4280*/  VIADD R0, R2, 0xa ;  /* 0x0000000a02007836 */ /* 0x000fe40000000000 */
[C---:B0-----:R-:W-:Y:S01]  /*4290*/  VIADD R13, R3.reuse, UR6 ;  /* 0x00000006030d7c36 */ /* 0x041fe20008000000 */
[----:B------:R-:W-:Y:S02]  /*42a0*/  LEA.HI.X.SX32 R17, R3, R26, 0x1, P6 ;  /* 0x0000001a03117211 */ /* 0x000fe400030f0eff */
[----:B----4-:R-:W-:Y:S01]  /*42b0*/  PRMT R19, R42, 0x7632, R19 ;  /* 0x000076322a137816 */ /* 0x010fe20000000013 */
[C---:B------:R-:W-:Y:S01]  /*42c0*/  VIADD R3, R13.reuse, UR6 ;  /* 0x000000060d037c36 */ /* 0x040fe20008000000 */
[----:B------:R-:W-:-:S03]  /*42d0*/  LEA R12, P6, R13, R24, 0x1 ;  /* 0x000000180d0c7211 */ /* 0x000fc600078c08ff */
[----:B------:R0:W-:Y:S01]  /*42e0*/  @P1 STG.E.U16 desc[UR14][R14.64], R19 ;  /* 0x000000130e001986 */ /* 0x0001e2000c10150e */
[----:B------:R-:W-:Y:S01]  /*42f0*/  ISETP.LT.AND P1, PT, R0, UR7, !P0 ;  /* 0x0000000700007c0c */ /* 0x000fe2000c721270 */
[----:B------:R-:W-:Y:S01]  /*4300*/  VIADD R0, R2, 0xb ;  /* 0x0000000b02007836 */ /* 0x000fe20000000000 */
[----:B------:R-:W-:Y:S01]  /*4310*/  LEA.HI.X.SX32 R13, R13, R26, 0x1, P6 ;  /* 0x0000001a0d0d7211 */ /* 0x000fe200030f0eff */
[----:B------:R4:W-:Y:S01]  /*4320*/  @P5 STG.E.U16 desc[UR14][R16.64], R43 ;  /* 0x0000002b10005986 */ /* 0x0009e2000c10150e */
[C---:B------:R-:W-:Y:S02]  /*4330*/  LEA R18, P6, R3.reuse, R24, 0x1 ;  /* 0x0000001803127211 */ /* 0x040fe400078c08ff */
[----:B------:R-:W-:Y:S01]  /*4340*/  ISETP.LT.AND P5, PT, R0, UR7, !P0 ;  /* 0x0000000700007c0c */ /* 0x000fe2000c7a1270 */
[----:B------:R-:W-:Y:S02]  /*4350*/  VIADD R0, R2, 0xc ;  /* 0x0000000c02007836 */ /* 0x000fe40000000000 */
[C---:B0-----:R-:W-:Y:S01]  /*4360*/  VIADD R15, R3.reuse, UR6 ;  /* 0x00000006030f7c36 */ /* 0x041fe20008000000 */
[----:B------:R-:W-:-:S02]  /*4370*/  LEA.HI.X.SX32 R19, R3, R26, 0x1, P6 ;  /* 0x0000001a03137211 */ /* 0x000fc400030f0eff */
[----:B----4-:R-:W-:Y:S01]  /*4380*/  PRMT R17, R43, 0x7632, R17 ;  /* 0x000076322b117816 */ /* 0x010fe20000000011 */
[C---:B------:R-:W-:Y:S01]  /*4390*/  VIADD R3, R15.reuse, UR6 ;  /* 0x000000060f037c36 */ /* 0x040fe20008000000 */
[----:B------:R-:W-:-:S03]  /*43a0*/  LEA R14, P6, R15, R24, 0x1 ;  /* 0x000000180f0e7211 */ /* 0x000fc600078c08ff */
[----:B------:R0:W-:Y:S01]  /*43b0*/  @P4 STG.E.U16 desc[UR14][R12.64], R17 ;  /* 0x000000110c004986 */ /* 0x0001e2000c10150e */
[----:B------:R-:W-:Y:S01]  /*43c0*/  ISETP.LT.AND P4, PT, R0, UR7, !P0 ;  /* 0x0000000700007c0c */ /* 0x000fe2000c781270 */
[----:B------:R-:W-:Y:S01]  /*43d0*/  VIADD R0, R2, 0xd ;  /* 0x0000000d02007836 */ /* 0x000fe20000000000 */
[----:B------:R-:W-:Y:S01]  /*43e0*/  LEA.HI.X.SX32 R15, R15, R26, 0x1, P6 ;  /* 0x0000001a0f0f7211 */ /* 0x000fe200030f0eff */
[----:B-1----:R1:W-:Y:S01]  /*43f0*/  @P3 STG.E.U16 desc[UR14][R18.64], R8 ;  /* 0x0000000812003986 */ /* 0x0023e2000c10150e */
[C---:B------:R-:W-:Y:S02]  /*4400*/  LEA R16, P6, R3.reuse, R24, 0x1 ;  /* 0x0000001803107211 */ /* 0x040fe400078c08ff */
[----:B------:R-:W-:Y:S01]  /*4410*/  ISETP.LT.AND P3, PT, R0, UR7, !P0 ;  /* 0x0000000700007c0c */ /* 0x000fe2000c761270 */
[----:B------:R-:W-:Y:S02]  /*4420*/  VIADD R0, R2, 0xe ;  /* 0x0000000e02007836 */ /* 0x000fe40000000000 */
[C---:B0-----:R-:W-:Y:S01]  /*4430*/  VIADD R13, R3.reuse, UR6 ;  /* 0x00000006030d7c36 */ /* 0x041fe20008000000 */
[----:B------:R-:W-:-:S02]  /*4440*/  LEA.HI.X.SX32 R17, R3, R26, 0x1, P6 ;  /* 0x0000001a03117211 */ /* 0x000fc400030f0eff */
[----:B-1----:R-:W-:Y:S01]  /*4450*/  PRMT R19, R8, 0x7632, R19 ;  /* 0x0000763208137816 */ /* 0x002fe20000000013 */
[C---:B------:R-:W-:Y:S01]  /*4460*/  VIADD R3, R13.reuse, UR6 ;  /* 0x000000060d037c36 */ /* 0x040fe20008000000 */
[----:B------:R-:W-:-:S03]  /*4470*/  LEA R12, P6, R13, R24, 0x1 ;  /* 0x000000180d0c7211 */ /* 0x000fc600078c08ff */
[----:B------:R0:W-:Y:S01]  /*4480*/  @P2 STG.E.U16 desc[UR14][R14.64], R19 ;  /* 0x000000130e002986 */ /* 0x0001e2000c10150e */
[----:B------:R-:W-:Y:S01]  /*4490*/  ISETP.LT.AND P2, PT, R0, UR7, !P0 ;  /* 0x0000000700007c0c */ /* 0x000fe2000c741270 */
[----:B------:R-:W-:Y:S01]  /*44a0*/  VIADD R0, R2, 0xf ;  /* 0x0000000f02007836 */ /* 0x000fe20000000000 */
[----:B------:R-:W-:Y:S01]  /*44b0*/  LEA.HI.X.SX32 R13, R13, R26, 0x1, P6 ;  /* 0x0000001a0d0d7211 */ /* 0x000fe200030f0eff */
[----:B------:R1:W-:Y:S01]  /*44c0*/  @P1 STG.E.U16 desc[UR14][R16.64], R9 ;  /* 0x0000000910001986 */ /* 0x0003e2000c10150e */
[C---:B------:R-:W-:Y:S01]  /*44d0*/  LEA R18, P6, R3.reuse, R24, 0x1 ;  /* 0x0000001803127211 */ /* 0x040fe200078c08ff */
[----:B------:R-:W-:Y:S01]  /*44e0*/  VIADD R8, R3, UR6 ;  /* 0x0000000603087c36 */ /* 0x000fe20008000000 */
[----:B------:R-:W-:Y:S01]  /*44f0*/  ISETP.LT.AND P1, PT, R0, UR7, !P0 ;  /* 0x0000000700007c0c */ /* 0x000fe2000c721270 */
[----:B------:R-:W-:Y:S01]  /*4500*/  VIADD R0, R2, 0x10 ;  /* 0x0000001002007836 */ /* 0x000fe20000000000 */
[----:B0-----:R-:W-:Y:S02]  /*4510*/  PRMT R15, R9, 0x7632, R15 ;  /* 0x00007632090f7816 */ /* 0x001fe4000000000f */
[----:B------:R-:W-:Y:S01]  /*4520*/  LEA.HI.X.SX32 R19, R3, R26, 0x1, P6 ;  /* 0x0000001a03137211 */ /* 0x000fe200030f0eff */
[C---:B------:R-:W-:Y:S01]  /*4530*/  VIADD R3, R8.reuse, UR6 ;  /* 0x0000000608037c36 */ /* 0x040fe20008000000 */
[----:B------:R-:W-:Y:S01]  /*4540*/  LEA R14, P6, R8, R24, 0x1 ;  /* 0x00000018080e7211 */ /* 0x000fe200078c08ff */
[----:B------:R0:W-:Y:S01]  /*4550*/  @P5 STG.E.U16 desc[UR14][R12.64], R15 ;  /* 0x0000000f0c005986 */ /* 0x0001e2000c10150e */
[----:B------:R-:W-:Y:S01]  /*4560*/  ISETP.LT.AND P5, PT, R0, UR7, !P0 ;  /* 0x0000000700007c0c */ /* 0x000fe2000c7a1270 */
[----:B------:R-:W-:Y:S01]  /*4570*/  VIADD R0, R2, 0x11 ;  /* 0x0000001102007836 */ /* 0x000fe20000000000 */
[----:B-1----:R-:W-:Y:S01]  /*4580*/  PRMT R9, R10, 0x7632, R9 ;  /* 0x000076320a097816 */ /* 0x002fe20000000009 */
[----:B------:R-:W-:Y:S03]  /*4590*/  @P4 STG.E.U16 desc[UR14][R18.64], R10 ;  /* 0x0000000a12004986 */ /* 0x000fe6000c10150e */
[----:B------:R-:W-:Y:S01]  /*45a0*/  ISETP.LT.AND P4, PT, R0, UR7, !P0 ;  /* 0x0000000700007c0c */ /* 0x000fe2000c781270 */
[----:B------:R-:W-:Y:S01]  /*45b0*/  VIADD R0, R2, 0x12 ;  /* 0x0000001202007836 */ /* 0x000fe20000000000 */
[----:B0-----:R-:W-:Y:S01]  /*45c0*/  LEA.HI.X.SX32 R15, R8, R26, 0x1, P6 ;  /* 0x0000001a080f7211 */ /* 0x001fe200030f0eff */
[C---:B------:R-:W-:Y:S01]  /*45d0*/  VIADD R13, R3.reuse, UR6 ;  /* 0x00000006030d7c36 */ /* 0x040fe20008000000 */
[----:B------:R-:W-:-:S03]  /*45e0*/  LEA R8, P6, R3, R24, 0x1 ;  /* 0x0000001803087211 */ /* 0x000fc600078c08ff */
[----:B------:R0:W-:Y:S01]  /*45f0*/  @P3 STG.E.U16 desc[UR14][R14.64], R9 ;  /* 0x000000090e003986 */ /* 0x0001e2000c10150e */
[----:B------:R-:W-:Y:S01]  /*4600*/  ISETP.LT.AND P3, PT, R0, UR7, !P0 ;  /* 0x0000000700007c0c */ /* 0x000fe2000c761270 */
[----:B------:R-:W-:Y:S01]  /*4610*/  VIADD R0, R2, 0x13 ;  /* 0x0000001302007836 */ /* 0x000fe20000000000 */
[----:B0-----:R-:W-:Y:S01]  /*4620*/  LEA.HI.X.SX32 R9, R3, R26, 0x1, P6 ;  /* 0x0000001a03097211 */ /* 0x001fe200030f0eff */
[C---:B------:R-:W-:Y:S01]  /*4630*/  VIADD R3, R13.reuse, UR6 ;  /* 0x000000060d037c36 */ /* 0x040fe20008000000 */
[----:B------:R-:W-:-:S03]  /*4640*/  LEA R12, P6, R13, R24, 0x1 ;  /* 0x000000180d0c7211 */ /* 0x000fc600078c08ff */
[----:B------:R0:W-:Y:S01]  /*4650*/  @P2 STG.E.U16 desc[UR14][R8.64], R11 ;  /* 0x0000000b08002986 */ /* 0x0001e2000c10150e */
[----:B------:R-:W-:Y:S01]  /*4660*/  LEA.HI.X.SX32 R13, R13, R26, 0x1, P6 ;  /* 0x0000001a0d0d7211 */ /* 0x000fe200030f0eff */
[C---:B------:R-:W-:Y:S01]  /*4670*/  VIADD R10, R3.reuse, UR6 ;  /* 0x00000006030a7c36 */ /* 0x040fe20008000000 */
[----:B------:R-:W-:Y:S01]  /*4680*/  ISETP.LT.AND P2, PT, R0, UR7, !P0 ;  /* 0x0000000700007c0c */ /* 0x000fe2000c741270 */
[----:B------:R-:W-:Y:S01]  /*4690*/  VIADD R0, R2, 0x14 ;  /* 0x0000001402007836 */ /* 0x000fe20000000000 */
[----:B------:R-:W-:-:S04]  /*46a0*/  LEA R16, P6, R3, R24, 0x1 ;  /* 0x0000001803107211 */ /* 0x000fc800078c08ff */
[----:B------:R-:W-:Y:S01]  /*46b0*/  LEA.HI.X.SX32 R17, R3, R26, 0x1, P6 ;  /* 0x0000001a03117211 */ /* 0x000fe200030f0eff */
[C---:B------:R-:W-:Y:S01]  /*46c0*/  VIADD R3, R10.reuse, UR6 ;  /* 0x000000060a037c36 */ /* 0x040fe20008000000 */
[C---:B------:R-:W-:Y:S02]  /*46d0*/  LEA R14, P6, R10.reuse, R24, 0x1 ;  /* 0x000000180a0e7211 */ /* 0x040fe400078c08ff */
[----:B0-----:R-:W-:Y:S02]  /*46e0*/  PRMT R9, R11, 0x7632, R9 ;  /* 0x000076320b097816 */ /* 0x001fe40000000009 */
[----:B------:R-:W-:Y:S02]  /*46f0*/  LEA.HI.X.SX32 R15, R10, R26, 0x1, P6 ;  /* 0x0000001a0a0f7211 */ /* 0x000fe400030f0eff */
[C---:B------:R-:W-:Y:S01]  /*4700*/  LEA R8, P6, R3.reuse, R24, 0x1 ;  /* 0x0000001803087211 */ /* 0x040fe200078c08ff */
[----:B------:R0:W-:Y:S01]  /*4710*/  @P1 STG.E.U16 desc[UR14][R12.64], R9 ;  /* 0x000000090c001986 */ /* 0x0001e2000c10150e */
[----:B------:R-:W-:Y:S01]  /*4720*/  ISETP.LT.AND P1, PT, R0, UR7, !P0 ;  /* 0x0000000700007c0c */ /* 0x000fe2000c721270 */
[----:B------:R-:W-:Y:S01]  /*4730*/  VIADD R0, R2, 0x15 ;  /* 0x0000001502007836 */ /* 0x000fe20000000000 */
[----:B--2---:R-:W-:Y:S01]  /*4740*/  PRMT R11, R4, 0x7632, R11 ;  /* 0x00007632040b7816 */ /* 0x004fe2000000000b */
[----:B------:R1:W-:Y:S03]  /*4750*/  @P5 STG.E.U16 desc[UR14][R16.64], R4 ;  /* 0x0000000410005986 */ /* 0x0003e6000c10150e */
[----:B------:R-:W-:Y:S01]  /*4760*/  ISETP.LT.AND P5, PT, R0, UR7, !P0 ;  /* 0x0000000700007c0c */ /* 0x000fe2000c7a1270 */
[----:B------:R-:W-:Y:S01]  /*4770*/  VIADD R0, R2, 0x16 ;  /* 0x0000001602007836 */ /* 0x000fe20000000000 */
[----:B------:R2:W-:Y:S01]  /*4780*/  @P4 STG.E.U16 desc[UR14][R14.64], R11 ;  /* 0x0000000b0e004986 */ /* 0x0005e2000c10150e */
[C---:B0-----:R-:W-:Y:S01]  /*4790*/  LEA.HI.X.SX32 R9, R3.reuse, R26, 0x1, P6 ;  /* 0x0000001a03097211 */ /* 0x041fe200030f0eff */
[----:B------:R-:W-:-:S02]  /*47a0*/  VIADD R3, R3, UR6 ;  /* 0x0000000603037c36 */ /* 0x000fc40008000000 */
[----:B------:R-:W-:Y:S01]  /*47b0*/  ISETP.LT.AND P4, PT, R0, UR7, !P0 ;  /* 0x0000000700007c0c */ /* 0x000fe2000c781270 */
[----:B------:R-:W-:Y:S02]  /*47c0*/  VIADD R0, R2, 0x17 ;  /* 0x0000001702007836 */ /* 0x000fe40000000000 */
[C---:B-1----:R-:W-:Y:S01]  /*47d0*/  VIADD R4, R3.reuse, UR6 ;  /* 0x0000000603047c36 */ /* 0x042fe20008000000 */
[----:B------:R-:W-:Y:S01]  /*47e0*/  LEA R10, P6, R3, R24, 0x1 ;  /* 0x00000018030a7211 */ /* 0x000fe200078c08ff */
[----:B------:R0:W-:Y:S01]  /*47f0*/  @P3 STG.E.U16 desc[UR14][R8.64], R5 ;  /* 0x0000000508003986 */ /* 0x0001e2000c10150e */
[----:B------:R-:W-:Y:S01]  /*4800*/  ISETP.LT.AND P3, PT, R0, UR7, !P0 ;  /* 0x0000000700007c0c */ /* 0x000fe2000c761270 */
[----:B------:R-:W-:Y:S01]  /*4810*/  VIADD R0, R2, 0x18 ;  /* 0x0000001802007836 */ /* 0x000fe20000000000 */
[----:B--2---:R-:W-:Y:S02]  /*4820*/  PRMT R15, R5, 0x7632, R15 ;  /* 0x00007632050f7816 */ /* 0x004fe4000000000f */
[----:B------:R-:W-:Y:S01]  /*4830*/  LEA.HI.X.SX32 R11, R3, R26, 0x1, P6 ;  /* 0x0000001a030b7211 */ /* 0x000fe200030f0eff */
[C---:B------:R-:W-:Y:S01]  /*4840*/  VIADD R3, R4.reuse, UR6 ;  /* 0x0000000604037c36 */ /* 0x040fe20008000000 */
[----:B------:R-:W-:-:S03]  /*4850*/  LEA R12, P6, R4, R24, 0x1 ;  /* 0x00000018040c7211 */ /* 0x000fc600078c08ff */
[----:B------:R1:W-:Y:S01]  /*4860*/  @P2 STG.E.U16 desc[UR14][R10.64], R15 ;  /* 0x0000000f0a002986 */ /* 0x0003e2000c10150e */
[----:B------:R-:W-:Y:S01]  /*4870*/  LEA.HI.X.SX32 R13, R4, R26, 0x1, P6 ;  /* 0x0000001a040d7211 */ /* 0x000fe200030f0eff */
[C---:B0-----:R-:W-:Y:S01]  /*4880*/  VIADD R9, R3.reuse, UR6 ;  /* 0x0000000603097c36 */ /* 0x041fe20008000000 */
[----:B------:R-:W-:Y:S01]  /*4890*/  ISETP.LT.AND P2, PT, R0, UR7, !P0 ;  /* 0x0000000700007c0c */ /* 0x000fe2000c741270 */
[----:B------:R-:W-:Y:S01]  /*48a0*/  VIADD R0, R2, 0x19 ;  /* 0x0000001902007836 */ /* 0x000fe20000000000 */
[C---:B------:R-:W-:Y:S01]  /*48b0*/  LEA R4, P6, R3.reuse, R24, 0x1 ;  /* 0x0000001803047211 */ /* 0x040fe200078c08ff */
[----:B------:R0:W-:Y:S03]  /*48c0*/  @P1 STG.E.U16 desc[UR14][R12.64], R6 ;  /* 0x000000060c001986 */ /* 0x0001e6000c10150e */
[----:B------:R-:W-:Y:S01]  /*48d0*/  ISETP.LT.AND P1, PT, R0, UR7, !P0 ;  /* 0x0000000700007c0c */ /* 0x000fe2000c721270 */
[----:B------:R-:W-:Y:S01]  /*48e0*/  VIADD R0, R2, 0x1a ;  /* 0x0000001a02007836 */ /* 0x000fe20000000000 */
[----:B------:R-:W-:Y:S01]  /*48f0*/  LEA.HI.X.SX32 R5, R3, R26, 0x1, P6 ;  /* 0x0000001a03057211 */ /* 0x000fe200030f0eff */
[----:B------:R-:W-:Y:S01]  /*4900*/  VIADD R3, R9, UR6 ;  /* 0x0000000609037c36 */ /* 0x000fe20008000000 */
[----:B-1----:R-:W-:-:S02]  /*4910*/  PRMT R11, R6, 0x7632, R11 ;  /* 0x00007632060b7816 */ /* 0x002fc4000000000b */
        /* <DEDUP_REMOVED lines=10> */
[----:B-1----:R-:W-:Y:S01]  /*49c0*/  LEA.HI.X.SX32 R11, R3, R26, 0x1, P6 ;  /* 0x0000001a030b7211 */ /* 0x002fe200030f0eff */
[----:B------:R-:W-:Y:S01]  /*49d0*/  VIADD R3, R6, UR6 ;  /* 0x0000000606037c36 */ /* 0x000fe20008000000 */
[----:B------:R-:W-:-:S02]  /*49e0*/  PRMT R5, R7, 0x7632, R5 ;  /* 0x0000763207057816 */ /* 0x000fc40000000005 */
[C---:B------:R-:W-:Y:S01]  /*49f0*/  LEA R12, P6, R6.reuse, R24, 0x1 ;  /* 0x00000018060c7211 */ /* 0x040fe200078c08ff */
[C---:B0-----:R-:W-:Y:S02]  /*4a00*/  VIADD R7, R3.reuse, UR6 ;  /* 0x0000000603077c36 */ /* 0x041fe40008000000 */
[----:B------:R0:W-:Y:S01]  /*4a10*/  @P3 STG.E.U16 desc[UR14][R10.64], R5 ;  /* 0x000000050a003986 */ /* 0x0001e2000c10150e */
[----:B------:R-:W-:Y:S02]  /*4a20*/  LEA.HI.X.SX32 R13, R6, R26, 0x1, P6 ;  /* 0x0000001a060d7211 */ /* 0x000fe400030f0eff */
[----:B------:R-:W-:Y:S01]  /*4a30*/  ISETP.LT.AND P3, PT, R0, UR7, !P0 ;  /* 0x0000000700007c0c */ /* 0x000fe2000c761270 */
[----:B------:R-:W-:Y:S01]  /*4a40*/  VIADD R0, R2, 0x1d ;  /* 0x0000001d02007836 */ /* 0x000fe20000000000 */
[----:B------:R-:W-:Y:S01]  /*4a50*/  LEA R4, P6, R3, R24, 0x1 ;  /* 0x0000001803047211 */ /* 0x000fe200078c08ff */
[----:B------:R-:W-:Y:S01]  /*4a60*/  VIADD R9, R7, UR6 ;  /* 0x0000000607097c36 */ /* 0x000fe20008000000 */
[----:B---3--:R-:W-:Y:S02]  /*4a70*/  @P2 STG.E.U16 desc[UR14][R12.64], R20 ;  /* 0x000000140c002986 */ /* 0x008fe4000c10150e */
[----:B------:R-:W-:Y:S01]  /*4a80*/  ISETP.LT.AND P2, PT, R0, UR7, !P0 ;  /* 0x0000000700007c0c */ /* 0x000fe2000c741270 */
[----:B------:R-:W-:Y:S01]  /*4a90*/  VIADD R0, R9, UR6 ;  /* 0x0000000609007c36 */ /* 0x000fe20008000000 */
[----:B0-----:R-:W-:Y:S01]  /*4aa0*/  LEA.HI.X.SX32 R5, R3, R26, 0x1, P6 ;  /* 0x0000001a03057211 */ /* 0x001fe200030f0eff */
[----:B------:R-:W-:Y:S01]  /*4ab0*/  VIADD R3, R2, 0x1e ;  /* 0x0000001e02037836 */ /* 0x000fe20000000000 */
[----:B------:R-:W-:Y:S01]  /*4ac0*/  PRMT R11, R20, 0x7632, R11 ;  /* 0x00007632140b7816 */ /* 0x000fe2000000000b */
[----:B------:R-:W-:Y:S01]  /*4ad0*/  VIADD R14, R0, UR6 ;  /* 0x00000006000e7c36 */ /* 0x000fe20008000000 */
[----:B------:R-:W-:-:S03]  /*4ae0*/  LEA R6, P6, R7, R24, 0x1 ;  /* 0x0000001807067211 */ /* 0x000fc600078c08ff */
[----:B------:R0:W-:Y:S01]  /*4af0*/  @P1 STG.E.U16 desc[UR14][R4.64], R11 ;  /* 0x0000000b04001986 */ /* 0x0001e2000c10150e */
[----:B------:R-:W-:Y:S01]  /*4b00*/  LEA.HI.X.SX32 R7, R7, R26, 0x1, P6 ;  /* 0x0000001a07077211 */ /* 0x000fe200030f0eff */
[----:B------:R-:W-:Y:S01]  /*4b10*/  VIADD R15, R14, UR6 ;  /* 0x000000060e0f7c36 */ /* 0x000fe20008000000 */
[CC--:B------:R-:W-:Y:S02]  /*4b20*/  LEA R8, P1, R9.reuse, R24.reuse, 0x1 ;  /* 0x0000001809087211 */ /* 0x0c0fe400078208ff */
[C---:B------:R-:W-:Y:S01]  /*4b30*/  LEA R10, P6, R0.reuse, R24, 0x1 ;  /* 0x00000018000a7211 */ /* 0x040fe200078c08ff */
[----:B------:R1:W-:Y:S01]  /*4b40*/  @P5 STG.E.U16 desc[UR14][R6.64], R21 ;  /* 0x0000001506005986 */ /* 0x0003e2000c10150e */
[-C--:B------:R-:W-:Y:S01]  /*4b50*/  LEA.HI.X.SX32 R9, R9, R26.reuse, 0x1, P1 ;  /* 0x0000001a09097211 */ /* 0x080fe200008f0eff */
[C---:B------:R-:W-:Y:S01]  /*4b60*/  VIADD R16, R15.reuse, UR6 ;  /* 0x000000060f107c36 */ /* 0x040fe20008000000 */
[----:B0-----:R-:W-:Y:S01]  /*4b70*/  LEA.HI.X.SX32 R11, R0, R26, 0x1, P6 ;  /* 0x0000001a000b7211 */ /* 0x001fe200030f0eff */
[----:B------:R-:W-:Y:S01]  /*4b80*/  VIADD R0, R2, 0x1f ;  /* 0x0000001f02007836 */ /* 0x000fe20000000000 */
[----:B------:R-:W-:-:S02]  /*4b90*/  LEA R4, P1, R15, R24, 0x1 ;  /* 0x000000180f047211 */ /* 0x000fc400078208ff */
[----:B------:R-:W-:Y:S02]  /*4ba0*/  LEA R12, P6, R14, R24, 0x1 ;  /* 0x000000180e0c7211 */ /* 0x000fe400078c08ff */
[-C--:B------:R-:W-:Y:S02]  /*4bb0*/  LEA.HI.X.SX32 R5, R15, R26.reuse, 0x1, P1 ;  /* 0x0000001a0f057211 */ /* 0x080fe400008f0eff */
[----:B------:R-:W-:Y:S02]  /*4bc0*/  ISETP.LT.AND P1, PT, R3, UR7, !P0 ;  /* 0x0000000703007c0c */ /* 0x000fe4000c721270 */
[----:B------:R-:W-:Y:S02]  /*4bd0*/  ISETP.LT.AND P0, PT, R0, UR7, !P0 ;  /* 0x0000000700007c0c */ /* 0x000fe4000c701270 */
[----:B------:R-:W-:Y:S02]  /*4be0*/  PRMT R0, R21, 0x7632, R0 ;  /* 0x0000763215007816 */ /* 0x000fe40000000000 */
[----:B------:R-:W-:-:S02]  /*4bf0*/  LEA.HI.X.SX32 R13, R14, R26, 0x1, P6 ;  /* 0x0000001a0e0d7211 */ /* 0x000fc400030f0eff */
[----:B-1----:R-:W-:Y:S01]  /*4c00*/  PRMT R7, R22, 0x7632, R7 ;  /* 0x0000763216077816 */ /* 0x002fe20000000007 */
[----:B------:R0:W-:Y:S01]  /*4c10*/  @P4 STG.E.U16 desc[UR14][R8.64], R0 ;  /* 0x0000000008004986 */ /* 0x0001e2000c10150e */
[----:B------:R-:W-:-:S03]  /*4c20*/  LEA R2, P6, R16, R24, 0x1 ;  /* 0x0000001810027211 */ /* 0x000fc600078c08ff */
[----:B------:R0:W-:Y:S01]  /*4c30*/  @P3 STG.E.U16 desc[UR14][R10.64], R22 ;  /* 0x000000160a003986 */ /* 0x0001e2000c10150e */
[----:B------:R-:W-:-:S03]  /*4c40*/  LEA.HI.X.SX32 R3, R16, R26, 0x1, P6 ;  /* 0x0000001a10037211 */ /* 0x000fc600030f0eff */
[----:B------:R0:W-:Y:S04]  /*4c50*/  @P2 STG.E.U16 desc[UR14][R12.64], R7 ;  /* 0x000000070c002986 */ /* 0x0001e8000c10150e */
[----:B------:R0:W-:Y:S01]  /*4c60*/  @P1 STG.E.U16 desc[UR14][R4.64], R23 ;  /* 0x0000001704001986 */ /* 0x0001e2000c10150e */
[----:B------:R-:W-:Y:S05]  /*4c70*/  @!P0 EXIT ;  /* 0x000000000000894d */ /* 0x000fea0003800000 */
[----:B0-----:R-:W-:-:S05]  /*4c80*/  PRMT R23, R23, 0x7632, R23 ;  /* 0x0000763217177816 */ /* 0x001fca0000000017 */
[----:B------:R-:W-:Y:S01]  /*4c90*/  STG.E.U16 desc[UR14][R2.64], R23 ;  /* 0x0000001702007986 */ /* 0x000fe2000c10150e */
[----:B------:R-:W-:Y:S05]  /*4ca0*/  EXIT ;  /* 0x000000000000794d */ /* 0x000fea0003800000 */
.L_x_2:
[----:B------:R-:W-:-:S00]  /*4cb0*/  BRA `(.L_x_2) ;  /* 0xfffffffc00fc7947 */ /* 0x000fc0000383ffff */
[----:B------:R-:W-:-:S00]  /*4cc0*/  NOP ;  /* 0x0000000000007918 */ /* 0x000fc00000000000 */
        /* <DEDUP_REMOVED lines=11> */
.L_x_3:


//--------------------- .nv.shared.matmul_kernel  --------------------------
	.section	.nv.shared.matmul_kernel,"aw",@nobits
	.sectionflags	@""
	.align	16
	.zero		1024


//--------------------- .nv.shared.reserved.0     --------------------------
	.section	.nv.shared.reserved.0,"aw",@nobits
	.weak		__nv_reservedSMEM_offset_0_alias
	.size		__nv_reservedSMEM_offset_0_alias, 0, 0
	.other		__nv_reservedSMEM_offset_0_alias,@"STO_CUDA_RESERVED_SHARED STV_DEFAULT"
__nv_reservedSMEM_offset_0_alias:
	.zero		0


//--------------------- .nv.constant0.matmul_kernel --------------------------
	.section	.nv.constant0.matmul_kernel,"a",@progbits
	.sectionflags	@""
	.align	4
.nv.constant0.matmul_kernel:
	.zero		608


//--------------------- SYMBOLS --------------------------

	.type		.nv.reservedSmem.offset0,@object
	.size		.nv.reservedSmem.offset0,0x4
